//
// Generated by NVIDIA NVVM Compiler
//
// Compiler Build ID: CL-36424714
// Cuda compilation tools, release 13.0, V13.0.88
// Based on NVVM 20.0.0
//

.version 9.0
.target sm_100
.address_size 64

	// .globl	_Z24block_gemm_1d_double_mmaPKdS0_Pddd
.extern .shared .align 16 .b8 shmem_b[];

.visible .entry _Z24block_gemm_1d_double_mmaPKdS0_Pddd(
	.param .u64 .ptr .align 1 _Z24block_gemm_1d_double_mmaPKdS0_Pddd_param_0,
	.param .u64 .ptr .align 1 _Z24block_gemm_1d_double_mmaPKdS0_Pddd_param_1,
	.param .u64 .ptr .align 1 _Z24block_gemm_1d_double_mmaPKdS0_Pddd_param_2,
	.param .f64 _Z24block_gemm_1d_double_mmaPKdS0_Pddd_param_3,
	.param .f64 _Z24block_gemm_1d_double_mmaPKdS0_Pddd_param_4
)
{
	.reg .pred 	%p<8>;
	.reg .b32 	%r<73>;
	.reg .b64 	%rd<15>;
	.reg .b64 	%fd<1059>;

	mov.u32 	%r5, %tid.x;
	setp.gt.u32 	%p1, %r5, 127;
	@%p1 bra 	$L__BB0_14;
	mov.b32 	%r71, 256;
	mov.u32 	%r7, shmem_b;
$L__BB0_2:
	add.s32 	%r8, %r7, %r71;
	mov.f64 	%fd129, 0d0000000000000000;
	st.shared.v2.f64 	[%r8+-256], {%fd129, %fd129};
	st.shared.v2.f64 	[%r8+-240], {%fd129, %fd129};
	st.shared.v2.f64 	[%r8+-224], {%fd129, %fd129};
	st.shared.v2.f64 	[%r8+-208], {%fd129, %fd129};
	st.shared.v2.f64 	[%r8+-192], {%fd129, %fd129};
	st.shared.v2.f64 	[%r8+-176], {%fd129, %fd129};
	st.shared.v2.f64 	[%r8+-160], {%fd129, %fd129};
	st.shared.v2.f64 	[%r8+-144], {%fd129, %fd129};
	st.shared.v2.f64 	[%r8+-128], {%fd129, %fd129};
	st.shared.v2.f64 	[%r8+-112], {%fd129, %fd129};
	st.shared.v2.f64 	[%r8+-96], {%fd129, %fd129};
	st.shared.v2.f64 	[%r8+-80], {%fd129, %fd129};
	st.shared.v2.f64 	[%r8+-64], {%fd129, %fd129};
	st.shared.v2.f64 	[%r8+-48], {%fd129, %fd129};
	st.shared.v2.f64 	[%r8+-32], {%fd129, %fd129};
	st.shared.v2.f64 	[%r8+-16], {%fd129, %fd129};
	st.shared.v2.f64 	[%r8], {%fd129, %fd129};
	st.shared.v2.f64 	[%r8+16], {%fd129, %fd129};
	st.shared.v2.f64 	[%r8+32], {%fd129, %fd129};
	st.shared.v2.f64 	[%r8+48], {%fd129, %fd129};
	st.shared.v2.f64 	[%r8+64], {%fd129, %fd129};
	st.shared.v2.f64 	[%r8+80], {%fd129, %fd129};
	st.shared.v2.f64 	[%r8+96], {%fd129, %fd129};
	st.shared.v2.f64 	[%r8+112], {%fd129, %fd129};
	st.shared.v2.f64 	[%r8+128], {%fd129, %fd129};
	st.shared.v2.f64 	[%r8+144], {%fd129, %fd129};
	st.shared.v2.f64 	[%r8+160], {%fd129, %fd129};
	st.shared.v2.f64 	[%r8+176], {%fd129, %fd129};
	st.shared.v2.f64 	[%r8+192], {%fd129, %fd129};
	st.shared.v2.f64 	[%r8+208], {%fd129, %fd129};
	st.shared.v2.f64 	[%r8+224], {%fd129, %fd129};
	st.shared.v2.f64 	[%r8+240], {%fd129, %fd129};
	add.s32 	%r71, %r71, 512;
	setp.ne.s32 	%p2, %r71, 8448;
	@%p2 bra 	$L__BB0_2;
	ld.param.u64 	%rd13, [_Z24block_gemm_1d_double_mmaPKdS0_Pddd_param_1];
	ld.param.u64 	%rd12, [_Z24block_gemm_1d_double_mmaPKdS0_Pddd_param_0];
	mov.u32 	%r10, %tid.x;
	and.b32  	%r11, %r10, 3;
	cvta.to.global.u64 	%rd4, %rd12;
	shl.b32 	%r12, %r10, 5;
	and.b32  	%r13, %r12, 31744;
	shl.b32 	%r14, %r10, 4;
	and.b32  	%r15, %r14, 448;
	or.b32  	%r16, %r13, %r15;
	or.b32  	%r17, %r16, %r11;
	mul.wide.u32 	%rd5, %r17, 8;
	add.s64 	%rd6, %rd4, %rd5;
	ld.global.f64 	%fd1, [%rd6];
	ld.global.f64 	%fd2, [%rd6+4096];
	ld.global.f64 	%fd3, [%rd6+32];
	ld.global.f64 	%fd4, [%rd6+4128];
	ld.global.f64 	%fd5, [%rd6+64];
	ld.global.f64 	%fd6, [%rd6+4160];
	ld.global.f64 	%fd7, [%rd6+96];
	ld.global.f64 	%fd8, [%rd6+4192];
	ld.global.f64 	%fd9, [%rd6+128];
	ld.global.f64 	%fd10, [%rd6+4224];
	ld.global.f64 	%fd11, [%rd6+160];
	ld.global.f64 	%fd12, [%rd6+4256];
	ld.global.f64 	%fd13, [%rd6+192];
	ld.global.f64 	%fd14, [%rd6+4288];
	ld.global.f64 	%fd15, [%rd6+224];
	ld.global.f64 	%fd16, [%rd6+4320];
	ld.global.f64 	%fd17, [%rd6+256];
	ld.global.f64 	%fd18, [%rd6+4352];
	ld.global.f64 	%fd19, [%rd6+288];
	ld.global.f64 	%fd20, [%rd6+4384];
	ld.global.f64 	%fd21, [%rd6+320];
	ld.global.f64 	%fd22, [%rd6+4416];
	ld.global.f64 	%fd23, [%rd6+352];
	ld.global.f64 	%fd24, [%rd6+4448];
	ld.global.f64 	%fd25, [%rd6+384];
	ld.global.f64 	%fd26, [%rd6+4480];
	ld.global.f64 	%fd27, [%rd6+416];
	ld.global.f64 	%fd28, [%rd6+4512];
	ld.global.f64 	%fd29, [%rd6+448];
	ld.global.f64 	%fd30, [%rd6+4544];
	ld.global.f64 	%fd31, [%rd6+480];
	ld.global.f64 	%fd32, [%rd6+4576];
	bar.sync 	0;
	cvta.to.global.u64 	%rd7, %rd13;
	add.s64 	%rd8, %rd7, %rd5;
	ld.global.f64 	%fd33, [%rd8];
	ld.global.f64 	%fd34, [%rd8+32];
	ld.global.f64 	%fd35, [%rd8+64];
	ld.global.f64 	%fd36, [%rd8+96];
	ld.global.f64 	%fd37, [%rd8+128];
	ld.global.f64 	%fd38, [%rd8+160];
	ld.global.f64 	%fd39, [%rd8+192];
	ld.global.f64 	%fd40, [%rd8+224];
	ld.global.f64 	%fd41, [%rd8+256];
	ld.global.f64 	%fd42, [%rd8+288];
	ld.global.f64 	%fd43, [%rd8+320];
	ld.global.f64 	%fd44, [%rd8+352];
	ld.global.f64 	%fd45, [%rd8+384];
	ld.global.f64 	%fd46, [%rd8+416];
	ld.global.f64 	%fd47, [%rd8+448];
	ld.global.f64 	%fd48, [%rd8+480];
	ld.global.f64 	%fd49, [%rd8+4096];
	ld.global.f64 	%fd50, [%rd8+4128];
	ld.global.f64 	%fd51, [%rd8+4160];
	ld.global.f64 	%fd52, [%rd8+4192];
	ld.global.f64 	%fd53, [%rd8+4224];
	ld.global.f64 	%fd54, [%rd8+4256];
	ld.global.f64 	%fd55, [%rd8+4288];
	ld.global.f64 	%fd56, [%rd8+4320];
	ld.global.f64 	%fd57, [%rd8+4352];
	ld.global.f64 	%fd58, [%rd8+4384];
	ld.global.f64 	%fd59, [%rd8+4416];
	ld.global.f64 	%fd60, [%rd8+4448];
	ld.global.f64 	%fd61, [%rd8+4480];
	ld.global.f64 	%fd62, [%rd8+4512];
	ld.global.f64 	%fd63, [%rd8+4544];
	ld.global.f64 	%fd64, [%rd8+4576];
	bar.sync 	0;
	bar.sync 	0;
	mov.b32 	%r72, 0;
	mov.f64 	%fd1027, 0d0000000000000000;
	mov.f64 	%fd1028, %fd1027;
	mov.f64 	%fd1029, %fd1027;
	mov.f64 	%fd1030, %fd1027;
	mov.f64 	%fd1031, %fd1027;
	mov.f64 	%fd1032, %fd1027;
	mov.f64 	%fd1033, %fd1027;
	mov.f64 	%fd1034, %fd1027;
	mov.f64 	%fd1035, %fd1027;
	mov.f64 	%fd1036, %fd1027;
	mov.f64 	%fd1037, %fd1027;
	mov.f64 	%fd1038, %fd1027;
	mov.f64 	%fd1039, %fd1027;
	mov.f64 	%fd1040, %fd1027;
	mov.f64 	%fd1041, %fd1027;
	mov.f64 	%fd1042, %fd1027;
	mov.f64 	%fd1043, %fd1027;
	mov.f64 	%fd1044, %fd1027;
	mov.f64 	%fd1045, %fd1027;
	mov.f64 	%fd1046, %fd1027;
	mov.f64 	%fd1047, %fd1027;
	mov.f64 	%fd1048, %fd1027;
	mov.f64 	%fd1049, %fd1027;
	mov.f64 	%fd1050, %fd1027;
	mov.f64 	%fd1051, %fd1027;
	mov.f64 	%fd1052, %fd1027;
	mov.f64 	%fd1053, %fd1027;
	mov.f64 	%fd1054, %fd1027;
	mov.f64 	%fd1055, %fd1027;
	mov.f64 	%fd1056, %fd1027;
	mov.f64 	%fd1057, %fd1027;
	mov.f64 	%fd1058, %fd1027;
$L__BB0_4:
	setp.gt.u32 	%p3, %r10, 31;
	@%p3 bra 	$L__BB0_6;
	mov.u32 	%r19, %tid.x;
	shl.b32 	%r20, %r19, 4;
	and.b32  	%r21, %r20, 496;
	mov.u32 	%r22, shmem_b;
	add.s32 	%r23, %r22, %r21;
	st.shared.v2.f64 	[%r23], {%fd33, %fd34};
	st.shared.v2.f64 	[%r23+512], {%fd35, %fd36};
	st.shared.v2.f64 	[%r23+1024], {%fd37, %fd38};
	st.shared.v2.f64 	[%r23+1536], {%fd39, %fd40};
	st.shared.v2.f64 	[%r23+2048], {%fd41, %fd42};
	st.shared.v2.f64 	[%r23+2560], {%fd43, %fd44};
	st.shared.v2.f64 	[%r23+3072], {%fd45, %fd46};
	st.shared.v2.f64 	[%r23+3584], {%fd47, %fd48};
	st.shared.v2.f64 	[%r23+4096], {%fd49, %fd50};
	st.shared.v2.f64 	[%r23+4608], {%fd51, %fd52};
	st.shared.v2.f64 	[%r23+5120], {%fd53, %fd54};
	st.shared.v2.f64 	[%r23+5632], {%fd55, %fd56};
	st.shared.v2.f64 	[%r23+6144], {%fd57, %fd58};
	st.shared.v2.f64 	[%r23+6656], {%fd59, %fd60};
	st.shared.v2.f64 	[%r23+7168], {%fd61, %fd62};
	st.shared.v2.f64 	[%r23+7680], {%fd63, %fd64};
$L__BB0_6:
	mov.u32 	%r24, %tid.x;
	shr.u32 	%r25, %r24, 5;
	setp.ne.s32 	%p4, %r25, 1;
	bar.sync 	0;
	shl.b32 	%r26, %r24, 4;
	and.b32  	%r27, %r26, 496;
	mov.u32 	%r28, shmem_b;
	add.s32 	%r29, %r28, %r27;
	ld.shared.v2.f64 	{%fd139, %fd140}, [%r29];
	// begin inline asm
	mma.sync.aligned.m16n8k8.row.col.f64.f64.f64.f64{%fd1058,  %fd1057,  %fd1056,  %fd1055},{%fd1,  %fd2,  %fd3,  %fd4},{%fd139,  %fd140},{%fd1058,  %fd1057,  %fd1056,  %fd1055};

	// end inline asm
	ld.shared.v2.f64 	{%fd153, %fd154}, [%r29+512];
	// begin inline asm
	mma.sync.aligned.m16n8k8.row.col.f64.f64.f64.f64{%fd1058,  %fd1057,  %fd1056,  %fd1055},{%fd5,  %fd6,  %fd7,  %fd8},{%fd153,  %fd154},{%fd1058,  %fd1057,  %fd1056,  %fd1055};

	// end inline asm
	ld.shared.v2.f64 	{%fd167, %fd168}, [%r29+1024];
	// begin inline asm
	mma.sync.aligned.m16n8k8.row.col.f64.f64.f64.f64{%fd1058,  %fd1057,  %fd1056,  %fd1055},{%fd9,  %fd10,  %fd11,  %fd12},{%fd167,  %fd168},{%fd1058,  %fd1057,  %fd1056,  %fd1055};

	// end inline asm
	ld.shared.v2.f64 	{%fd181, %fd182}, [%r29+1536];
	// begin inline asm
	mma.sync.aligned.m16n8k8.row.col.f64.f64.f64.f64{%fd1058,  %fd1057,  %fd1056,  %fd1055},{%fd13,  %fd14,  %fd15,  %fd16},{%fd181,  %fd182},{%fd1058,  %fd1057,  %fd1056,  %fd1055};

	// end inline asm
	ld.shared.v2.f64 	{%fd195, %fd196}, [%r29+2048];
	// begin inline asm
	mma.sync.aligned.m16n8k8.row.col.f64.f64.f64.f64{%fd1058,  %fd1057,  %fd1056,  %fd1055},{%fd17,  %fd18,  %fd19,  %fd20},{%fd195,  %fd196},{%fd1058,  %fd1057,  %fd1056,  %fd1055};

	// end inline asm
	ld.shared.v2.f64 	{%fd209, %fd210}, [%r29+2560];
	// begin inline asm
	mma.sync.aligned.m16n8k8.row.col.f64.f64.f64.f64{%fd1058,  %fd1057,  %fd1056,  %fd1055},{%fd21,  %fd22,  %fd23,  %fd24},{%fd209,  %fd210},{%fd1058,  %fd1057,  %fd1056,  %fd1055};

	// end inline asm
	ld.shared.v2.f64 	{%fd223, %fd224}, [%r29+3072];
	// begin inline asm
	mma.sync.aligned.m16n8k8.row.col.f64.f64.f64.f64{%fd1058,  %fd1057,  %fd1056,  %fd1055},{%fd25,  %fd26,  %fd27,  %fd28},{%fd223,  %fd224},{%fd1058,  %fd1057,  %fd1056,  %fd1055};

	// end inline asm
	ld.shared.v2.f64 	{%fd237, %fd238}, [%r29+3584];
	// begin inline asm
	mma.sync.aligned.m16n8k8.row.col.f64.f64.f64.f64{%fd1058,  %fd1057,  %fd1056,  %fd1055},{%fd29,  %fd30,  %fd31,  %fd32},{%fd237,  %fd238},{%fd1058,  %fd1057,  %fd1056,  %fd1055};

	// end inline asm
	ld.shared.v2.f64 	{%fd251, %fd252}, [%r29+4096];
	// begin inline asm
	mma.sync.aligned.m16n8k8.row.col.f64.f64.f64.f64{%fd1054,  %fd1053,  %fd1052,  %fd1051},{%fd1,  %fd2,  %fd3,  %fd4},{%fd251,  %fd252},{%fd1054,  %fd1053,  %fd1052,  %fd1051};

	// end inline asm
	ld.shared.v2.f64 	{%fd265, %fd266}, [%r29+4608];
	// begin inline asm
	mma.sync.aligned.m16n8k8.row.col.f64.f64.f64.f64{%fd1054,  %fd1053,  %fd1052,  %fd1051},{%fd5,  %fd6,  %fd7,  %fd8},{%fd265,  %fd266},{%fd1054,  %fd1053,  %fd1052,  %fd1051};

	// end inline asm
	ld.shared.v2.f64 	{%fd279, %fd280}, [%r29+5120];
	// begin inline asm
	mma.sync.aligned.m16n8k8.row.col.f64.f64.f64.f64{%fd1054,  %fd1053,  %fd1052,  %fd1051},{%fd9,  %fd10,  %fd11,  %fd12},{%fd279,  %fd280},{%fd1054,  %fd1053,  %fd1052,  %fd1051};

	// end inline asm
	ld.shared.v2.f64 	{%fd293, %fd294}, [%r29+5632];
	// begin inline asm
	mma.sync.aligned.m16n8k8.row.col.f64.f64.f64.f64{%fd1054,  %fd1053,  %fd1052,  %fd1051},{%fd13,  %fd14,  %fd15,  %fd16},{%fd293,  %fd294},{%fd1054,  %fd1053,  %fd1052,  %fd1051};

	// end inline asm
	ld.shared.v2.f64 	{%fd307, %fd308}, [%r29+6144];
	// begin inline asm
	mma.sync.aligned.m16n8k8.row.col.f64.f64.f64.f64{%fd1054,  %fd1053,  %fd1052,  %fd1051},{%fd17,  %fd18,  %fd19,  %fd20},{%fd307,  %fd308},{%fd1054,  %fd1053,  %fd1052,  %fd1051};

	// end inline asm
	ld.shared.v2.f64 	{%fd321, %fd322}, [%r29+6656];
	// begin inline asm
	mma.sync.aligned.m16n8k8.row.col.f64.f64.f64.f64{%fd1054,  %fd1053,  %fd1052,  %fd1051},{%fd21,  %fd22,  %fd23,  %fd24},{%fd321,  %fd322},{%fd1054,  %fd1053,  %fd1052,  %fd1051};

	// end inline asm
	ld.shared.v2.f64 	{%fd335, %fd336}, [%r29+7168];
	// begin inline asm
	mma.sync.aligned.m16n8k8.row.col.f64.f64.f64.f64{%fd1054,  %fd1053,  %fd1052,  %fd1051},{%fd25,  %fd26,  %fd27,  %fd28},{%fd335,  %fd336},{%fd1054,  %fd1053,  %fd1052,  %fd1051};

	// end inline asm
	ld.shared.v2.f64 	{%fd349, %fd350}, [%r29+7680];
	// begin inline asm
	mma.sync.aligned.m16n8k8.row.col.f64.f64.f64.f64{%fd1054,  %fd1053,  %fd1052,  %fd1051},{%fd29,  %fd30,  %fd31,  %fd32},{%fd349,  %fd350},{%fd1054,  %fd1053,  %fd1052,  %fd1051};

	// end inline asm
	bar.sync 	0;
	@%p4 bra 	$L__BB0_8;
	mov.u32 	%r30, %tid.x;
	shl.b32 	%r31, %r30, 4;
	and.b32  	%r32, %r31, 496;
	mov.u32 	%r33, shmem_b;
	add.s32 	%r34, %r33, %r32;
	st.shared.v2.f64 	[%r34], {%fd33, %fd34};
	st.shared.v2.f64 	[%r34+512], {%fd35, %fd36};
	st.shared.v2.f64 	[%r34+1024], {%fd37, %fd38};
	st.shared.v2.f64 	[%r34+1536], {%fd39, %fd40};
	st.shared.v2.f64 	[%r34+2048], {%fd41, %fd42};
	st.shared.v2.f64 	[%r34+2560], {%fd43, %fd44};
	st.shared.v2.f64 	[%r34+3072], {%fd45, %fd46};
	st.shared.v2.f64 	[%r34+3584], {%fd47, %fd48};
	st.shared.v2.f64 	[%r34+4096], {%fd49, %fd50};
	st.shared.v2.f64 	[%r34+4608], {%fd51, %fd52};
	st.shared.v2.f64 	[%r34+5120], {%fd53, %fd54};
	st.shared.v2.f64 	[%r34+5632], {%fd55, %fd56};
	st.shared.v2.f64 	[%r34+6144], {%fd57, %fd58};
	st.shared.v2.f64 	[%r34+6656], {%fd59, %fd60};
	st.shared.v2.f64 	[%r34+7168], {%fd61, %fd62};
	st.shared.v2.f64 	[%r34+7680], {%fd63, %fd64};
$L__BB0_8:
	mov.u32 	%r35, %tid.x;
	shr.u32 	%r36, %r35, 5;
	setp.ne.s32 	%p5, %r36, 2;
	bar.sync 	0;
	shl.b32 	%r37, %r35, 4;
	and.b32  	%r38, %r37, 496;
	mov.u32 	%r39, shmem_b;
	add.s32 	%r40, %r39, %r38;
	ld.shared.v2.f64 	{%fd363, %fd364}, [%r40];
	// begin inline asm
	mma.sync.aligned.m16n8k8.row.col.f64.f64.f64.f64{%fd1050,  %fd1049,  %fd1048,  %fd1047},{%fd1,  %fd2,  %fd3,  %fd4},{%fd363,  %fd364},{%fd1050,  %fd1049,  %fd1048,  %fd1047};

	// end inline asm
	ld.shared.v2.f64 	{%fd377, %fd378}, [%r40+512];
	// begin inline asm
	mma.sync.aligned.m16n8k8.row.col.f64.f64.f64.f64{%fd1050,  %fd1049,  %fd1048,  %fd1047},{%fd5,  %fd6,  %fd7,  %fd8},{%fd377,  %fd378},{%fd1050,  %fd1049,  %fd1048,  %fd1047};

	// end inline asm
	ld.shared.v2.f64 	{%fd391, %fd392}, [%r40+1024];
	// begin inline asm
	mma.sync.aligned.m16n8k8.row.col.f64.f64.f64.f64{%fd1050,  %fd1049,  %fd1048,  %fd1047},{%fd9,  %fd10,  %fd11,  %fd12},{%fd391,  %fd392},{%fd1050,  %fd1049,  %fd1048,  %fd1047};

	// end inline asm
	ld.shared.v2.f64 	{%fd405, %fd406}, [%r40+1536];
	// begin inline asm
	mma.sync.aligned.m16n8k8.row.col.f64.f64.f64.f64{%fd1050,  %fd1049,  %fd1048,  %fd1047},{%fd13,  %fd14,  %fd15,  %fd16},{%fd405,  %fd406},{%fd1050,  %fd1049,  %fd1048,  %fd1047};

	// end inline asm
	ld.shared.v2.f64 	{%fd419, %fd420}, [%r40+2048];
	// begin inline asm
	mma.sync.aligned.m16n8k8.row.col.f64.f64.f64.f64{%fd1050,  %fd1049,  %fd1048,  %fd1047},{%fd17,  %fd18,  %fd19,  %fd20},{%fd419,  %fd420},{%fd1050,  %fd1049,  %fd1048,  %fd1047};

	// end inline asm
	ld.shared.v2.f64 	{%fd433, %fd434}, [%r40+2560];
	// begin inline asm
	mma.sync.aligned.m16n8k8.row.col.f64.f64.f64.f64{%fd1050,  %fd1049,  %fd1048,  %fd1047},{%fd21,  %fd22,  %fd23,  %fd24},{%fd433,  %fd434},{%fd1050,  %fd1049,  %fd1048,  %fd1047};

	// end inline asm
	ld.shared.v2.f64 	{%fd447, %fd448}, [%r40+3072];
	// begin inline asm
	mma.sync.aligned.m16n8k8.row.col.f64.f64.f64.f64{%fd1050,  %fd1049,  %fd1048,  %fd1047},{%fd25,  %fd26,  %fd27,  %fd28},{%fd447,  %fd448},{%fd1050,  %fd1049,  %fd1048,  %fd1047};

	// end inline asm
	ld.shared.v2.f64 	{%fd461, %fd462}, [%r40+3584];
	// begin inline asm
	mma.sync.aligned.m16n8k8.row.col.f64.f64.f64.f64{%fd1050,  %fd1049,  %fd1048,  %fd1047},{%fd29,  %fd30,  %fd31,  %fd32},{%fd461,  %fd462},{%fd1050,  %fd1049,  %fd1048,  %fd1047};

	// end inline asm
	ld.shared.v2.f64 	{%fd475, %fd476}, [%r40+4096];
	// begin inline asm
	mma.sync.aligned.m16n8k8.row.col.f64.f64.f64.f64{%fd1046,  %fd1045,  %fd1044,  %fd1043},{%fd1,  %fd2,  %fd3,  %fd4},{%fd475,  %fd476},{%fd1046,  %fd1045,  %fd1044,  %fd1043};

	// end inline asm
	ld.shared.v2.f64 	{%fd489, %fd490}, [%r40+4608];
	// begin inline asm
	mma.sync.aligned.m16n8k8.row.col.f64.f64.f64.f64{%fd1046,  %fd1045,  %fd1044,  %fd1043},{%fd5,  %fd6,  %fd7,  %fd8},{%fd489,  %fd490},{%fd1046,  %fd1045,  %fd1044,  %fd1043};

	// end inline asm
	ld.shared.v2.f64 	{%fd503, %fd504}, [%r40+5120];
	// begin inline asm
	mma.sync.aligned.m16n8k8.row.col.f64.f64.f64.f64{%fd1046,  %fd1045,  %fd1044,  %fd1043},{%fd9,  %fd10,  %fd11,  %fd12},{%fd503,  %fd504},{%fd1046,  %fd1045,  %fd1044,  %fd1043};

	// end inline asm
	ld.shared.v2.f64 	{%fd517, %fd518}, [%r40+5632];
	// begin inline asm
	mma.sync.aligned.m16n8k8.row.col.f64.f64.f64.f64{%fd1046,  %fd1045,  %fd1044,  %fd1043},{%fd13,  %fd14,  %fd15,  %fd16},{%fd517,  %fd518},{%fd1046,  %fd1045,  %fd1044,  %fd1043};

	// end inline asm
	ld.shared.v2.f64 	{%fd531, %fd532}, [%r40+6144];
	// begin inline asm
	mma.sync.aligned.m16n8k8.row.col.f64.f64.f64.f64{%fd1046,  %fd1045,  %fd1044,  %fd1043},{%fd17,  %fd18,  %fd19,  %fd20},{%fd531,  %fd532},{%fd1046,  %fd1045,  %fd1044,  %fd1043};

	// end inline asm
	ld.shared.v2.f64 	{%fd545, %fd546}, [%r40+6656];
	// begin inline asm
	mma.sync.aligned.m16n8k8.row.col.f64.f64.f64.f64{%fd1046,  %fd1045,  %fd1044,  %fd1043},{%fd21,  %fd22,  %fd23,  %fd24},{%fd545,  %fd546},{%fd1046,  %fd1045,  %fd1044,  %fd1043};

	// end inline asm
	ld.shared.v2.f64 	{%fd559, %fd560}, [%r40+7168];
	// begin inline asm
	mma.sync.aligned.m16n8k8.row.col.f64.f64.f64.f64{%fd1046,  %fd1045,  %fd1044,  %fd1043},{%fd25,  %fd26,  %fd27,  %fd28},{%fd559,  %fd560},{%fd1046,  %fd1045,  %fd1044,  %fd1043};

	// end inline asm
	ld.shared.v2.f64 	{%fd573, %fd574}, [%r40+7680];
	// begin inline asm
	mma.sync.aligned.m16n8k8.row.col.f64.f64.f64.f64{%fd1046,  %fd1045,  %fd1044,  %fd1043},{%fd29,  %fd30,  %fd31,  %fd32},{%fd573,  %fd574},{%fd1046,  %fd1045,  %fd1044,  %fd1043};

	// end inline asm
	bar.sync 	0;
	@%p5 bra 	$L__BB0_10;
	mov.u32 	%r41, %tid.x;
	shl.b32 	%r42, %r41, 4;
	and.b32  	%r43, %r42, 496;
	mov.u32 	%r44, shmem_b;
	add.s32 	%r45, %r44, %r43;
	st.shared.v2.f64 	[%r45], {%fd33, %fd34};
	st.shared.v2.f64 	[%r45+512], {%fd35, %fd36};
	st.shared.v2.f64 	[%r45+1024], {%fd37, %fd38};
	st.shared.v2.f64 	[%r45+1536], {%fd39, %fd40};
	st.shared.v2.f64 	[%r45+2048], {%fd41, %fd42};
	st.shared.v2.f64 	[%r45+2560], {%fd43, %fd44};
	st.shared.v2.f64 	[%r45+3072], {%fd45, %fd46};
	st.shared.v2.f64 	[%r45+3584], {%fd47, %fd48};
	st.shared.v2.f64 	[%r45+4096], {%fd49, %fd50};
	st.shared.v2.f64 	[%r45+4608], {%fd51, %fd52};
	st.shared.v2.f64 	[%r45+5120], {%fd53, %fd54};
	st.shared.v2.f64 	[%r45+5632], {%fd55, %fd56};
	st.shared.v2.f64 	[%r45+6144], {%fd57, %fd58};
	st.shared.v2.f64 	[%r45+6656], {%fd59, %fd60};
	st.shared.v2.f64 	[%r45+7168], {%fd61, %fd62};
	st.shared.v2.f64 	[%r45+7680], {%fd63, %fd64};
$L__BB0_10:
	mov.u32 	%r46, %tid.x;
	shr.u32 	%r47, %r46, 5;
	setp.ne.s32 	%p6, %r47, 3;
	bar.sync 	0;
	shl.b32 	%r48, %r46, 4;
	and.b32  	%r49, %r48, 496;
	mov.u32 	%r50, shmem_b;
	add.s32 	%r51, %r50, %r49;
	ld.shared.v2.f64 	{%fd587, %fd588}, [%r51];
	// begin inline asm
	mma.sync.aligned.m16n8k8.row.col.f64.f64.f64.f64{%fd1042,  %fd1041,  %fd1040,  %fd1039},{%fd1,  %fd2,  %fd3,  %fd4},{%fd587,  %fd588},{%fd1042,  %fd1041,  %fd1040,  %fd1039};

	// end inline asm
	ld.shared.v2.f64 	{%fd601, %fd602}, [%r51+512];
	// begin inline asm
	mma.sync.aligned.m16n8k8.row.col.f64.f64.f64.f64{%fd1042,  %fd1041,  %fd1040,  %fd1039},{%fd5,  %fd6,  %fd7,  %fd8},{%fd601,  %fd602},{%fd1042,  %fd1041,  %fd1040,  %fd1039};

	// end inline asm
	ld.shared.v2.f64 	{%fd615, %fd616}, [%r51+1024];
	// begin inline asm
	mma.sync.aligned.m16n8k8.row.col.f64.f64.f64.f64{%fd1042,  %fd1041,  %fd1040,  %fd1039},{%fd9,  %fd10,  %fd11,  %fd12},{%fd615,  %fd616},{%fd1042,  %fd1041,  %fd1040,  %fd1039};

	// end inline asm
	ld.shared.v2.f64 	{%fd629, %fd630}, [%r51+1536];
	// begin inline asm
	mma.sync.aligned.m16n8k8.row.col.f64.f64.f64.f64{%fd1042,  %fd1041,  %fd1040,  %fd1039},{%fd13,  %fd14,  %fd15,  %fd16},{%fd629,  %fd630},{%fd1042,  %fd1041,  %fd1040,  %fd1039};

	// end inline asm
	ld.shared.v2.f64 	{%fd643, %fd644}, [%r51+2048];
	// begin inline asm
	mma.sync.aligned.m16n8k8.row.col.f64.f64.f64.f64{%fd1042,  %fd1041,  %fd1040,  %fd1039},{%fd17,  %fd18,  %fd19,  %fd20},{%fd643,  %fd644},{%fd1042,  %fd1041,  %fd1040,  %fd1039};

	// end inline asm
	ld.shared.v2.f64 	{%fd657, %fd658}, [%r51+2560];
	// begin inline asm
	mma.sync.aligned.m16n8k8.row.col.f64.f64.f64.f64{%fd1042,  %fd1041,  %fd1040,  %fd1039},{%fd21,  %fd22,  %fd23,  %fd24},{%fd657,  %fd658},{%fd1042,  %fd1041,  %fd1040,  %fd1039};

	// end inline asm
	ld.shared.v2.f64 	{%fd671, %fd672}, [%r51+3072];
	// begin inline asm
	mma.sync.aligned.m16n8k8.row.col.f64.f64.f64.f64{%fd1042,  %fd1041,  %fd1040,  %fd1039},{%fd25,  %fd26,  %fd27,  %fd28},{%fd671,  %fd672},{%fd1042,  %fd1041,  %fd1040,  %fd1039};

	// end inline asm
	ld.shared.v2.f64 	{%fd685, %fd686}, [%r51+3584];
	// begin inline asm
	mma.sync.aligned.m16n8k8.row.col.f64.f64.f64.f64{%fd1042,  %fd1041,  %fd1040,  %fd1039},{%fd29,  %fd30,  %fd31,  %fd32},{%fd685,  %fd686},{%fd1042,  %fd1041,  %fd1040,  %fd1039};

	// end inline asm
	ld.shared.v2.f64 	{%fd699, %fd700}, [%r51+4096];
	// begin inline asm
	mma.sync.aligned.m16n8k8.row.col.f64.f64.f64.f64{%fd1038,  %fd1037,  %fd1036,  %fd1035},{%fd1,  %fd2,  %fd3,  %fd4},{%fd699,  %fd700},{%fd1038,  %fd1037,  %fd1036,  %fd1035};

	// end inline asm
	ld.shared.v2.f64 	{%fd713, %fd714}, [%r51+4608];
	// begin inline asm
	mma.sync.aligned.m16n8k8.row.col.f64.f64.f64.f64{%fd1038,  %fd1037,  %fd1036,  %fd1035},{%fd5,  %fd6,  %fd7,  %fd8},{%fd713,  %fd714},{%fd1038,  %fd1037,  %fd1036,  %fd1035};

	// end inline asm
	ld.shared.v2.f64 	{%fd727, %fd728}, [%r51+5120];
	// begin inline asm
	mma.sync.aligned.m16n8k8.row.col.f64.f64.f64.f64{%fd1038,  %fd1037,  %fd1036,  %fd1035},{%fd9,  %fd10,  %fd11,  %fd12},{%fd727,  %fd728},{%fd1038,  %fd1037,  %fd1036,  %fd1035};

	// end inline asm
	ld.shared.v2.f64 	{%fd741, %fd742}, [%r51+5632];
	// begin inline asm
	mma.sync.aligned.m16n8k8.row.col.f64.f64.f64.f64{%fd1038,  %fd1037,  %fd1036,  %fd1035},{%fd13,  %fd14,  %fd15,  %fd16},{%fd741,  %fd742},{%fd1038,  %fd1037,  %fd1036,  %fd1035};

	// end inline asm
	ld.shared.v2.f64 	{%fd755, %fd756}, [%r51+6144];
	// begin inline asm
	mma.sync.aligned.m16n8k8.row.col.f64.f64.f64.f64{%fd1038,  %fd1037,  %fd1036,  %fd1035},{%fd17,  %fd18,  %fd19,  %fd20},{%fd755,  %fd756},{%fd1038,  %fd1037,  %fd1036,  %fd1035};

	// end inline asm
	ld.shared.v2.f64 	{%fd769, %fd770}, [%r51+6656];
	// begin inline asm
	mma.sync.aligned.m16n8k8.row.col.f64.f64.f64.f64{%fd1038,  %fd1037,  %fd1036,  %fd1035},{%fd21,  %fd22,  %fd23,  %fd24},{%fd769,  %fd770},{%fd1038,  %fd1037,  %fd1036,  %fd1035};

	// end inline asm
	ld.shared.v2.f64 	{%fd783, %fd784}, [%r51+7168];
	// begin inline asm
	mma.sync.aligned.m16n8k8.row.col.f64.f64.f64.f64{%fd1038,  %fd1037,  %fd1036,  %fd1035},{%fd25,  %fd26,  %fd27,  %fd28},{%fd783,  %fd784},{%fd1038,  %fd1037,  %fd1036,  %fd1035};

	// end inline asm
	ld.shared.v2.f64 	{%fd797, %fd798}, [%r51+7680];
	// begin inline asm
	mma.sync.aligned.m16n8k8.row.col.f64.f64.f64.f64{%fd1038,  %fd1037,  %fd1036,  %fd1035},{%fd29,  %fd30,  %fd31,  %fd32},{%fd797,  %fd798},{%fd1038,  %fd1037,  %fd1036,  %fd1035};

	// end inline asm
	bar.sync 	0;
	@%p6 bra 	$L__BB0_12;
	mov.u32 	%r52, %tid.x;
	shl.b32 	%r53, %r52, 4;
	and.b32  	%r54, %r53, 496;
	mov.u32 	%r55, shmem_b;
	add.s32 	%r56, %r55, %r54;
	st.shared.v2.f64 	[%r56], {%fd33, %fd34};
	st.shared.v2.f64 	[%r56+512], {%fd35, %fd36};
	st.shared.v2.f64 	[%r56+1024], {%fd37, %fd38};
	st.shared.v2.f64 	[%r56+1536], {%fd39, %fd40};
	st.shared.v2.f64 	[%r56+2048], {%fd41, %fd42};
	st.shared.v2.f64 	[%r56+2560], {%fd43, %fd44};
	st.shared.v2.f64 	[%r56+3072], {%fd45, %fd46};
	st.shared.v2.f64 	[%r56+3584], {%fd47, %fd48};
	st.shared.v2.f64 	[%r56+4096], {%fd49, %fd50};
	st.shared.v2.f64 	[%r56+4608], {%fd51, %fd52};
	st.shared.v2.f64 	[%r56+5120], {%fd53, %fd54};
	st.shared.v2.f64 	[%r56+5632], {%fd55, %fd56};
	st.shared.v2.f64 	[%r56+6144], {%fd57, %fd58};
	st.shared.v2.f64 	[%r56+6656], {%fd59, %fd60};
	st.shared.v2.f64 	[%r56+7168], {%fd61, %fd62};
	st.shared.v2.f64 	[%r56+7680], {%fd63, %fd64};
$L__BB0_12:
	bar.sync 	0;
	mov.u32 	%r57, %tid.x;
	shl.b32 	%r58, %r57, 4;
	and.b32  	%r59, %r58, 496;
	mov.u32 	%r60, shmem_b;
	add.s32 	%r61, %r60, %r59;
	ld.shared.v2.f64 	{%fd811, %fd812}, [%r61];
	// begin inline asm
	mma.sync.aligned.m16n8k8.row.col.f64.f64.f64.f64{%fd1034,  %fd1033,  %fd1032,  %fd1031},{%fd1,  %fd2,  %fd3,  %fd4},{%fd811,  %fd812},{%fd1034,  %fd1033,  %fd1032,  %fd1031};

	// end inline asm
	ld.shared.v2.f64 	{%fd825, %fd826}, [%r61+512];
	// begin inline asm
	mma.sync.aligned.m16n8k8.row.col.f64.f64.f64.f64{%fd1034,  %fd1033,  %fd1032,  %fd1031},{%fd5,  %fd6,  %fd7,  %fd8},{%fd825,  %fd826},{%fd1034,  %fd1033,  %fd1032,  %fd1031};

	// end inline asm
	ld.shared.v2.f64 	{%fd839, %fd840}, [%r61+1024];
	// begin inline asm
	mma.sync.aligned.m16n8k8.row.col.f64.f64.f64.f64{%fd1034,  %fd1033,  %fd1032,  %fd1031},{%fd9,  %fd10,  %fd11,  %fd12},{%fd839,  %fd840},{%fd1034,  %fd1033,  %fd1032,  %fd1031};

	// end inline asm
	ld.shared.v2.f64 	{%fd853, %fd854}, [%r61+1536];
	// begin inline asm
	mma.sync.aligned.m16n8k8.row.col.f64.f64.f64.f64{%fd1034,  %fd1033,  %fd1032,  %fd1031},{%fd13,  %fd14,  %fd15,  %fd16},{%fd853,  %fd854},{%fd1034,  %fd1033,  %fd1032,  %fd1031};

	// end inline asm
	ld.shared.v2.f64 	{%fd867, %fd868}, [%r61+2048];
	// begin inline asm
	mma.sync.aligned.m16n8k8.row.col.f64.f64.f64.f64{%fd1034,  %fd1033,  %fd1032,  %fd1031},{%fd17,  %fd18,  %fd19,  %fd20},{%fd867,  %fd868},{%fd1034,  %fd1033,  %fd1032,  %fd1031};

	// end inline asm
	ld.shared.v2.f64 	{%fd881, %fd882}, [%r61+2560];
	// begin inline asm
	mma.sync.aligned.m16n8k8.row.col.f64.f64.f64.f64{%fd1034,  %fd1033,  %fd1032,  %fd1031},{%fd21,  %fd22,  %fd23,  %fd24},{%fd881,  %fd882},{%fd1034,  %fd1033,  %fd1032,  %fd1031};

	// end inline asm
	ld.shared.v2.f64 	{%fd895, %fd896}, [%r61+3072];
	// begin inline asm
	mma.sync.aligned.m16n8k8.row.col.f64.f64.f64.f64{%fd1034,  %fd1033,  %fd1032,  %fd1031},{%fd25,  %fd26,  %fd27,  %fd28},{%fd895,  %fd896},{%fd1034,  %fd1033,  %fd1032,  %fd1031};

	// end inline asm
	ld.shared.v2.f64 	{%fd909, %fd910}, [%r61+3584];
	// begin inline asm
	mma.sync.aligned.m16n8k8.row.col.f64.f64.f64.f64{%fd1034,  %fd1033,  %fd1032,  %fd1031},{%fd29,  %fd30,  %fd31,  %fd32},{%fd909,  %fd910},{%fd1034,  %fd1033,  %fd1032,  %fd1031};

	// end inline asm
	ld.shared.v2.f64 	{%fd923, %fd924}, [%r61+4096];
	// begin inline asm
	mma.sync.aligned.m16n8k8.row.col.f64.f64.f64.f64{%fd1030,  %fd1029,  %fd1028,  %fd1027},{%fd1,  %fd2,  %fd3,  %fd4},{%fd923,  %fd924},{%fd1030,  %fd1029,  %fd1028,  %fd1027};

	// end inline asm
	ld.shared.v2.f64 	{%fd937, %fd938}, [%r61+4608];
	// begin inline asm
	mma.sync.aligned.m16n8k8.row.col.f64.f64.f64.f64{%fd1030,  %fd1029,  %fd1028,  %fd1027},{%fd5,  %fd6,  %fd7,  %fd8},{%fd937,  %fd938},{%fd1030,  %fd1029,  %fd1028,  %fd1027};

	// end inline asm
	ld.shared.v2.f64 	{%fd951, %fd952}, [%r61+5120];
	// begin inline asm
	mma.sync.aligned.m16n8k8.row.col.f64.f64.f64.f64{%fd1030,  %fd1029,  %fd1028,  %fd1027},{%fd9,  %fd10,  %fd11,  %fd12},{%fd951,  %fd952},{%fd1030,  %fd1029,  %fd1028,  %fd1027};

	// end inline asm
	ld.shared.v2.f64 	{%fd965, %fd966}, [%r61+5632];
	// begin inline asm
	mma.sync.aligned.m16n8k8.row.col.f64.f64.f64.f64{%fd1030,  %fd1029,  %fd1028,  %fd1027},{%fd13,  %fd14,  %fd15,  %fd16},{%fd965,  %fd966},{%fd1030,  %fd1029,  %fd1028,  %fd1027};

	// end inline asm
	ld.shared.v2.f64 	{%fd979, %fd980}, [%r61+6144];
	// begin inline asm
	mma.sync.aligned.m16n8k8.row.col.f64.f64.f64.f64{%fd1030,  %fd1029,  %fd1028,  %fd1027},{%fd17,  %fd18,  %fd19,  %fd20},{%fd979,  %fd980},{%fd1030,  %fd1029,  %fd1028,  %fd1027};

	// end inline asm
	ld.shared.v2.f64 	{%fd993, %fd994}, [%r61+6656];
	// begin inline asm
	mma.sync.aligned.m16n8k8.row.col.f64.f64.f64.f64{%fd1030,  %fd1029,  %fd1028,  %fd1027},{%fd21,  %fd22,  %fd23,  %fd24},{%fd993,  %fd994},{%fd1030,  %fd1029,  %fd1028,  %fd1027};

	// end inline asm
	ld.shared.v2.f64 	{%fd1007, %fd1008}, [%r61+7168];
	// begin inline asm
	mma.sync.aligned.m16n8k8.row.col.f64.f64.f64.f64{%fd1030,  %fd1029,  %fd1028,  %fd1027},{%fd25,  %fd26,  %fd27,  %fd28},{%fd1007,  %fd1008},{%fd1030,  %fd1029,  %fd1028,  %fd1027};

	// end inline asm
	ld.shared.v2.f64 	{%fd1021, %fd1022}, [%r61+7680];
	// begin inline asm
	mma.sync.aligned.m16n8k8.row.col.f64.f64.f64.f64{%fd1030,  %fd1029,  %fd1028,  %fd1027},{%fd29,  %fd30,  %fd31,  %fd32},{%fd1021,  %fd1022},{%fd1030,  %fd1029,  %fd1028,  %fd1027};

	// end inline asm
	bar.sync 	0;
	add.s32 	%r72, %r72, 1;
	setp.ne.s32 	%p7, %r72, 1000;
	@%p7 bra 	$L__BB0_4;
	ld.param.u64 	%rd14, [_Z24block_gemm_1d_double_mmaPKdS0_Pddd_param_2];
	and.b32  	%r63, %r57, 3;
	and.b32  	%r65, %r58, 448;
	shl.b32 	%r66, %r57, 5;
	and.b32  	%r67, %r66, 31744;
	or.b32  	%r68, %r67, %r65;
	or.b32  	%r69, %r68, %r63;
	add.s32 	%r70, %r69, %r63;
	cvta.to.global.u64 	%rd9, %rd14;
	mul.wide.u32 	%rd10, %r70, 8;
	add.s64 	%rd11, %rd9, %rd10;
	st.global.f64 	[%rd11], %fd1058;
	st.global.f64 	[%rd11+8], %fd1057;
	st.global.f64 	[%rd11+4096], %fd1056;
	st.global.f64 	[%rd11+4104], %fd1055;
	st.global.f64 	[%rd11+64], %fd1054;
	st.global.f64 	[%rd11+72], %fd1053;
	st.global.f64 	[%rd11+4160], %fd1052;
	st.global.f64 	[%rd11+4168], %fd1051;
	st.global.f64 	[%rd11+128], %fd1050;
	st.global.f64 	[%rd11+136], %fd1049;
	st.global.f64 	[%rd11+4224], %fd1048;
	st.global.f64 	[%rd11+4232], %fd1047;
	st.global.f64 	[%rd11+192], %fd1046;
	st.global.f64 	[%rd11+200], %fd1045;
	st.global.f64 	[%rd11+4288], %fd1044;
	st.global.f64 	[%rd11+4296], %fd1043;
	st.global.f64 	[%rd11+256], %fd1042;
	st.global.f64 	[%rd11+264], %fd1041;
	st.global.f64 	[%rd11+4352], %fd1040;
	st.global.f64 	[%rd11+4360], %fd1039;
	st.global.f64 	[%rd11+320], %fd1038;
	st.global.f64 	[%rd11+328], %fd1037;
	st.global.f64 	[%rd11+4416], %fd1036;
	st.global.f64 	[%rd11+4424], %fd1035;
	st.global.f64 	[%rd11+384], %fd1034;
	st.global.f64 	[%rd11+392], %fd1033;
	st.global.f64 	[%rd11+4480], %fd1032;
	st.global.f64 	[%rd11+4488], %fd1031;
	st.global.f64 	[%rd11+448], %fd1030;
	st.global.f64 	[%rd11+456], %fd1029;
	st.global.f64 	[%rd11+4544], %fd1028;
	st.global.f64 	[%rd11+4552], %fd1027;
$L__BB0_14:
	ret;

}


// ===== COMPILED SASS (sm_100) =====

	.target	sm_100

	.elftype	@"ET_EXEC"


//--------------------- .note.nv.tkinfo           --------------------------
	.section	.note.nv.tkinfo,"",@"SHT_NOTE"
	.sectionflags	@"SHF_NOTE_NV_TKINFO"
	.tkinfo
        /*0018*/ 	.word	0x00000002
        /*0030*/ 	.string	""
        /*0030*/ 	.string	"ptxas"
        /*0030*/ 	.string	"Cuda compilation tools, release 13.0, V13.0.88"
        /*0030*/ 	.string	"Build cuda_13.0.r13.0/compiler.36424714_0"
        /*0030*/ 	.string	"-arch sm_100 -m 64 "



//--------------------- .note.nv.cuinfo           --------------------------
	.section	.note.nv.cuinfo,"",@"SHT_NOTE"
	.sectionflags	@"SHF_NOTE_NV_CUINFO"
        /*0018*/ 	.short	0x0002
        /*001a*/ 	.short	0x0064
        /*001c*/ 	.short	0x0082
	.zero		2


//--------------------- .nv.info                  --------------------------
	.section	.nv.info,"",@"SHT_CUDA_INFO"
	.align	4


	//----- nvinfo : EIATTR_REGCOUNT
	.align		4
        /*0000*/ 	.byte	0x04, 0x2f
        /*0002*/ 	.short	(.L_1 - .L_0)
	.align		4
.L_0:
        /*0004*/ 	.word	index@(_Z24block_gemm_1d_double_mmaPKdS0_Pddd)
        /*0008*/ 	.word	0x000000d0


	//----- nvinfo : EIATTR_FRAME_SIZE
	.align		4
.L_1:
        /*000c*/ 	.byte	0x04, 0x11
        /*000e*/ 	.short	(.L_3 - .L_2)
	.align		4
.L_2:
        /*0010*/ 	.word	index@(_Z24block_gemm_1d_double_mmaPKdS0_Pddd)
        /*0014*/ 	.word	0x00000000


	//----- nvinfo : EIATTR_MIN_STACK_SIZE
	.align		4
.L_3:
        /*0018*/ 	.byte	0x04, 0x12
        /*001a*/ 	.short	(.L_5 - .L_4)
	.align		4
.L_4:
        /*001c*/ 	.word	index@(_Z24block_gemm_1d_double_mmaPKdS0_Pddd)
        /*0020*/ 	.word	0x00000000
.L_5:


//--------------------- .nv.compat                --------------------------
	.section	.nv.compat,"",@"SHT_CUDA_COMPAT_INFO"
	.align	4
        /*0000*/ 	.byte	0x02, 0x09, 0x00, 0x00, 0x02, 0x02, 0x01, 0x00, 0x02, 0x05, 0x05, 0x00, 0x03, 0x07, 0x01, 0x01
        /*0010*/ 	.byte	0x02, 0x03, 0x00, 0x00, 0x02, 0x06, 0x01, 0x00, 0x04, 0x0b, 0x08, 0x00, 0x01, 0x00, 0x00, 0x00
        /*0020*/ 	.byte	0x00, 0x00, 0x00, 0x00


//--------------------- .nv.info._Z24block_gemm_1d_double_mmaPKdS0_Pddd --------------------------
	.section	.nv.info._Z24block_gemm_1d_double_mmaPKdS0_Pddd,"",@"SHT_CUDA_INFO"
	.sectionflags	@""
	.align	4


	//----- nvinfo : EIATTR_CUDA_API_VERSION
	.align		4
        /*0000*/ 	.byte	0x04, 0x37
        /*0002*/ 	.short	(.L_7 - .L_6)
.L_6:
        /*0004*/ 	.word	0x00000082


	//----- nvinfo : EIATTR_KPARAM_INFO
	.align		4
.L_7:
        /*0008*/ 	.byte	0x04, 0x17
        /*000a*/ 	.short	(.L_9 - .L_8)
.L_8:
        /*000c*/ 	.word	0x00000000
        /*0010*/ 	.short	0x0004
        /*0012*/ 	.short	0x0020
        /*0014*/ 	.byte	0x00, 0xf0, 0x21, 0x00


	//----- nvinfo : EIATTR_KPARAM_INFO
	.align		4
.L_9:
        /*0018*/ 	.byte	0x04, 0x17
        /*001a*/ 	.short	(.L_11 - .L_10)
.L_10:
        /*001c*/ 	.word	0x00000000
        /*0020*/ 	.short	0x0003
        /*0022*/ 	.short	0x0018
        /*0024*/ 	.byte	0x00, 0xf0, 0x21, 0x00


	//----- nvinfo : EIATTR_KPARAM_INFO
	.align		4
.L_11:
        /*0028*/ 	.byte	0x04, 0x17
        /*002a*/ 	.short	(.L_13 - .L_12)
.L_12:
        /*002c*/ 	.word	0x00000000
        /*0030*/ 	.short	0x0002
        /*0032*/ 	.short	0x0010
        /*0034*/ 	.byte	0x00, 0xf5, 0x21, 0x00


	//----- nvinfo : EIATTR_KPARAM_INFO
	.align		4
.L_13:
        /*0038*/ 	.byte	0x04, 0x17
        /*003a*/ 	.short	(.L_15 - .L_14)
.L_14:
        /*003c*/ 	.word	0x00000000
        /*0040*/ 	.short	0x0001
        /*0042*/ 	.short	0x0008
        /*0044*/ 	.byte	0x00, 0xf5, 0x21, 0x00


	//----- nvinfo : EIATTR_KPARAM_INFO
	.align		4
.L_15:
        /*0048*/ 	.byte	0x04, 0x17
        /*004a*/ 	.short	(.L_17 - .L_16)
.L_16:
        /*004c*/ 	.word	0x00000000
        /*0050*/ 	.short	0x0000
        /*0052*/ 	.short	0x0000
        /*0054*/ 	.byte	0x00, 0xf5, 0x21, 0x00


	//----- nvinfo : EIATTR_SPARSE_MMA_MASK
	.align		4
.L_17:
        /*0058*/ 	.byte	0x03, 0x50
        /*005a*/ 	.short	0x0000


	//----- nvinfo : EIATTR_MAXREG_COUNT
	.align		4
        /*005c*/ 	.byte	0x03, 0x1b
        /*005e*/ 	.short	0x00ff


	//----- nvinfo : EIATTR_NUM_BARRIERS
	.align		4
        /*0060*/ 	.byte	0x02, 0x4c
        /*0062*/ 	.byte	0x01
	.zero		1


	//----- nvinfo : EIATTR_MERCURY_ISA_VERSION
	.align		4
        /*0064*/ 	.byte	0x03, 0x5f
        /*0066*/ 	.short	0x0101


	//----- nvinfo : EIATTR_VRC_CTA_INIT_COUNT
	.align		4
        /*0068*/ 	.byte	0x02, 0x4a
	.zero		1
	.zero		1


	//----- nvinfo : EIATTR_EXIT_INSTR_OFFSETS
	.align		4
        /*006c*/ 	.byte	0x04, 0x1c
        /*006e*/ 	.short	(.L_19 - .L_18)


	//   ....[0]....
.L_18:
        /*0070*/ 	.word	0x00000030


	//   ....[1]....
        /*0074*/ 	.word	0x000038d0


	//----- nvinfo : EIATTR_CRS_STACK_SIZE
	.align		4
.L_19:
        /*0078*/ 	.byte	0x04, 0x1e
        /*007a*/ 	.short	(.L_21 - .L_20)
.L_20:
        /*007c*/ 	.word	0x00000000


	//----- nvinfo : EIATTR_CBANK_PARAM_SIZE
	.align		4
.L_21:
        /*0080*/ 	.byte	0x03, 0x19
        /*0082*/ 	.short	0x0028


	//----- nvinfo : EIATTR_PARAM_CBANK
	.align		4
        /*0084*/ 	.byte	0x04, 0x0a
        /*0086*/ 	.short	(.L_23 - .L_22)
	.align		4
.L_22:
        /*0088*/ 	.word	index@(.nv.constant0._Z24block_gemm_1d_double_mmaPKdS0_Pddd)
        /*008c*/ 	.short	0x0380
        /*008e*/ 	.short	0x0028


	//----- nvinfo : EIATTR_SW_WAR
	.align		4
.L_23:
        /*0090*/ 	.byte	0x04, 0x36
        /*0092*/ 	.short	(.L_25 - .L_24)
.L_24:
        /*0094*/ 	.word	0x00000008
.L_25:


//--------------------- .nv.callgraph             --------------------------
	.section	.nv.callgraph,"",@"SHT_CUDA_CALLGRAPH"
	.align	4
	.sectionentsize	8
	.align		4
        /*0000*/ 	.word	0x00000000
	.align		4
        /*0004*/ 	.word	0xffffffff
	.align		4
        /*0008*/ 	.word	0x00000000
	.align		4
        /*000c*/ 	.word	0xfffffffe
	.align		4
        /*0010*/ 	.word	0x00000000
	.align		4
        /*0014*/ 	.word	0xfffffffd
	.align		4
        /*0018*/ 	.word	0x00000000
	.align		4
        /*001c*/ 	.word	0xfffffffc


//--------------------- .text._Z24block_gemm_1d_double_mmaPKdS0_Pddd --------------------------
	.section	.text._Z24block_gemm_1d_double_mmaPKdS0_Pddd,"ax",@progbits
	.align	128
        .global         _Z24block_gemm_1d_double_mmaPKdS0_Pddd
        .type           _Z24block_gemm_1d_double_mmaPKdS0_Pddd,@function
        .size           _Z24block_gemm_1d_double_mmaPKdS0_Pddd,(.L_x_11 - _Z24block_gemm_1d_double_mmaPKdS0_Pddd)
        .other          _Z24block_gemm_1d_double_mmaPKdS0_Pddd,@"STO_CUDA_ENTRY STV_DEFAULT"
_Z24block_gemm_1d_double_mmaPKdS0_Pddd:
.text._Z24block_gemm_1d_double_mmaPKdS0_Pddd:
[----:B------:R-:W-:Y:S01]  /*0000*/  LDC R1, c[0x0][0x37c] ;  /* 0x0000df00ff017b82 */ /* 0x000fe20000000800 */
[----:B------:R-:W0:Y:S02]  /*0010*/  S2R R0, SR_TID.X ;  /* 0x0000000000007919 */ /* 0x000e240000002100 */
[----:B0-----:R-:W-:-:S13]  /*0020*/  ISETP.GT.U32.AND P0, PT, R0, 0x7f, PT ;  /* 0x0000007f0000780c */ /* 0x001fda0003f04070 */
[----:B------:R-:W-:Y:S05]  /*0030*/  @P0 EXIT ;  /* 0x000000000000094d */ /* 0x000fea0003800000 */
[----:B------:R-:W0:Y:S01]  /*0040*/  S2UR UR5, SR_CgaCtaId ;  /* 0x00000000000579c3 */ /* 0x000e220000008800 */
[----:B------:R-:W-:Y:S01]  /*0050*/  IMAD.MOV.U32 R2, RZ, RZ, 0x100 ;  /* 0x00000100ff027424 */ /* 0x000fe200078e00ff */
[----:B------:R-:W-:Y:S01]  /*0060*/  UMOV UR4, 0x400 ;  /* 0x0000040000047882 */ /* 0x000fe20000000000 */
[----:B------:R-:W1:Y:S02]  /*0070*/  LDCU.64 UR8, c[0x0][0x358] ;  /* 0x00006b00ff0877ac */ /* 0x000e640008000a00 */
[----:B01----:R-:W-:-:S12]  /*0080*/  ULEA UR4, UR5, UR4, 0x18 ;  /* 0x0000000405047291 */ /* 0x003fd8000f8ec0ff */
.L_x_0:
[----:B------:R-:W-:Y:S04]  /*0090*/  STS.128 [R2+UR4+-0x100], RZ ;  /* 0xffff00ff02007988 */ /* 0x000fe80008000c04 */
        /* <DEDUP_REMOVED lines=15> */
[----:B------:R-:W-:Y:S04]  /*0190*/  STS.128 [R2+UR4], RZ ;  /* 0x000000ff02007988 */ /* 0x000fe80008000c04 */
[----:B------:R-:W-:Y:S04]  /*01a0*/  STS.128 [R2+UR4+0x10], RZ ;  /* 0x000010ff02007988 */ /* 0x000fe80008000c04 */
        /* <DEDUP_REMOVED lines=109> */
[----:B------:R0:W-:Y:S02]  /*0880*/  STS.128 [R2+UR4+0x6f0], RZ ;  /* 0x0006f0ff02007988 */ /* 0x0001e40008000c04 */
[----:B0-----:R-:W-:-:S05]  /*0890*/  VIADD R2, R2, 0x800 ;  /* 0x0000080002027836 */ /* 0x001fca0000000000 */
[----:B------:R-:W-:-:S13]  /*08a0*/  ISETP.NE.AND P0, PT, R2, 0x2100, PT ;  /* 0x000021000200780c */ /* 0x000fda0003f05270 */
[----:B------:R-:W-:Y:S05]  /*08b0*/  @P0 BRA `(.L_x_0) ;  /* 0xfffffff400f40947 */ /* 0x000fea000383ffff */
[----:B------:R-:W0:Y:S01]  /*08c0*/  LDC.64 R2, c[0x0][0x380] ;  /* 0x0000e000ff027b82 */ /* 0x000e220000000a00 */
[C---:B------:R-:W-:Y:S02]  /*08d0*/  IMAD.SHL.U32 R6, R0.reuse, 0x20, RZ ;  /* 0x0000002000067824 */ /* 0x040fe400078e00ff */
[----:B------:R-:W-:-:S03]  /*08e0*/  IMAD.SHL.U32 R7, R0, 0x10, RZ ;  /* 0x0000001000077824 */ /* 0x000fc600078e00ff */
[----:B------:R-:W-:Y:S02]  /*08f0*/  LOP3.LUT R6, R6, 0x7c00, RZ, 0xc0, !PT ;  /* 0x00007c0006067812 */ /* 0x000fe400078ec0ff */
[----:B------:R-:W1:Y:S02]  /*0900*/  LDC.64 R4, c[0x0][0x388] ;  /* 0x0000e200ff047b82 */ /* 0x000e640000000a00 */
[----:B------:R-:W-:-:S04]  /*0910*/  LOP3.LUT R7, R6, 0x1c0, R7, 0xf8, !PT ;  /* 0x000001c006077812 */ /* 0x000fc800078ef807 */
[----:B------:R-:W-:-:S05]  /*0920*/  LOP3.LUT R7, R7, 0x3, R0, 0xf8, !PT ;  /* 0x0000000307077812 */ /* 0x000fca00078ef800 */
[----:B0-----:R-:W-:-:S05]  /*0930*/  IMAD.WIDE.U32 R2, R7, 0x8, R2 ;  /* 0x0000000807027825 */ /* 0x001fca00078e0002 */
[----:B------:R0:W5:Y:S01]  /*0940*/  LDG.E.64 R204, desc[UR8][R2.64] ;  /* 0x0000000802cc7981 */ /* 0x000162000c1e1b00 */
[----:B-1----:R-:W-:-:S03]  /*0950*/  IMAD.WIDE.U32 R4, R7, 0x8, R4 ;  /* 0x0000000807047825 */ /* 0x002fc600078e0004 */
[----:B------:R0:W5:Y:S04]  /*0960*/  LDG.E.64 R202, desc[UR8][R2.64+0x1000] ;  /* 0x0010000802ca7981 */ /* 0x000168000c1e1b00 */
        /* <DEDUP_REMOVED lines=29> */
[----:B------:R0:W5:Y:S01]  /*0b40*/  LDG.E.64 R48, desc[UR8][R2.64+0x11e0] ;  /* 0x0011e00802307981 */ /* 0x000162000c1e1b00 */
[----:B------:R-:W-:Y:S06]  /*0b50*/  BAR.SYNC.DEFER_BLOCKING 0x0 ;  /* 0x0000000000007b1d */ /* 0x000fec0000010000 */
        /* <DEDUP_REMOVED lines=32> */
[----:B------:R-:W-:-:S02]  /*0d60*/  CS2R R122, SRZ ;  /* 0x00000000007a7805 */ /* 0x000fc4000001ff00 */
[----:B------:R-:W-:Y:S02]  /*0d70*/  CS2R R120, SRZ ;  /* 0x0000000000787805 */ /* 0x000fe4000001ff00 */
[----:B------:R-:W-:Y:S02]  /*0d80*/  CS2R R126, SRZ ;  /* 0x00000000007e7805 */ /* 0x000fe4000001ff00 */
[----:B------:R-:W-:Y:S02]  /*0d90*/  CS2R R124, SRZ ;  /* 0x00000000007c7805 */ /* 0x000fe4000001ff00 */
[----:B------:R-:W-:Y:S02]  /*0da0*/  CS2R R130, SRZ ;  /* 0x0000000000827805 */ /* 0x000fe4000001ff00 */
[----:B------:R-:W-:Y:S02]  /*0db0*/  CS2R R128, SRZ ;  /* 0x0000000000807805 */ /* 0x000fe4000001ff00 */
        /* <DEDUP_REMOVED lines=25> */
[----:B------:R-:W-:Y:S01]  /*0f50*/  CS2R R172, SRZ ;  /* 0x0000000000ac7805 */ /* 0x000fe2000001ff00 */
[----:B------:R-:W-:Y:S01]  /*0f60*/  UMOV UR4, URZ ;  /* 0x000000ff00047c82 */ /* 0x000fe20008000000 */
[----:B------:R-:W-:Y:S08]  /*0f70*/  BAR.SYNC.DEFER_BLOCKING 0x0 ;  /* 0x0000000000007b1d */ /* 0x000ff00000010000 */
[----:B0-----:R-:W-:Y:S06]  /*0f80*/  BAR.SYNC.DEFER_BLOCKING 0x0 ;  /* 0x0000000000007b1d */ /* 0x001fec0000010000 */
.L_x_9:
[----:B0-----:R-:W0:Y:S01]  /*0f90*/  S2R R2, SR_TID.X ;  /* 0x0000000000027919 */ /* 0x001e220000002100 */
[----:B------:R-:W-:Y:S01]  /*0fa0*/  ISETP.GT.U32.AND P0, PT, R0, 0x1f, PT ;  /* 0x0000001f0000780c */ /* 0x000fe20003f04070 */
[----:B------:R-:W-:-:S12]  /*0fb0*/  BSSY.RECONVERGENT B0, `(.L_x_1) ;  /* 0x0000018000007945 */ /* 0x000fd80003800200 */
[----:B--234-:R-:W-:Y:S05]  /*0fc0*/  @P0 BRA `(.L_x_2) ;  /* 0x0000000000580947 */ /* 0x01cfea0003800000 */
[----:B------:R-:W1:Y:S01]  /*0fd0*/  S2R R3, SR_TID.X ;  /* 0x0000000000037919 */ /* 0x000e620000002100 */
[----:B------:R-:W2:Y:S01]  /*0fe0*/  S2UR UR6, SR_CgaCtaId ;  /* 0x00000000000679c3 */ /* 0x000ea20000008800 */
[----:B------:R-:W-:Y:S02]  /*0ff0*/  UMOV UR5, 0x400 ;  /* 0x0000040000057882 */ /* 0x000fe40000000000 */
[----:B--2---:R-:W-:Y:S01]  /*1000*/  ULEA UR5, UR6, UR5, 0x18 ;  /* 0x0000000506057291 */ /* 0x004fe2000f8ec0ff */
[----:B-1----:R-:W-:-:S05]  /*1010*/  IMAD.SHL.U32 R3, R3, 0x10, RZ ;  /* 0x0000001003037824 */ /* 0x002fca00078e00ff */
[----:B------:R-:W-:-:S05]  /*1020*/  LOP3.LUT R3, R3, 0x1f0, RZ, 0xc0, !PT ;  /* 0x000001f003037812 */ /* 0x000fca00078ec0ff */
[----:B-----5:R1:W-:Y:S04]  /*1030*/  STS.128 [R3+UR5], R56 ;  /* 0x0000003803007988 */ /* 0x0203e80008000c05 */
[----:B------:R1:W-:Y:S04]  /*1040*/  STS.128 [R3+UR5+0x200], R60 ;  /* 0x0002003c03007988 */ /* 0x0003e80008000c05 */
        /* <DEDUP_REMOVED lines=13> */
[----:B------:R1:W-:Y:S02]  /*1120*/  STS.128 [R3+UR5+0x1e00], R116 ;  /* 0x001e007403007988 */ /* 0x0003e40008000c05 */
.L_x_2:
[----:B------:R-:W-:Y:S05]  /*1130*/  BSYNC.RECONVERGENT B0 ;  /* 0x0000000000007941 */ /* 0x000fea0003800200 */
.L_x_1:
[----:B------:R-:W2:Y:S08]  /*1140*/  S2UR UR6, SR_CgaCtaId ;  /* 0x00000000000679c3 */ /* 0x000eb00000008800 */
[----:B------:R-:W-:Y:S01]  /*1150*/  BAR.SYNC.DEFER_BLOCKING 0x0 ;  /* 0x0000000000007b1d */ /* 0x000fe20000010000 */
[----:B01----:R-:W-:Y:S01]  /*1160*/  IMAD.SHL.U32 R3, R2, 0x10, RZ ;  /* 0x0000001002037824 */ /* 0x003fe200078e00ff */
[----:B------:R-:W-:-:S04]  /*1170*/  SHF.R.U32.HI R5, RZ, 0x5, R2 ;  /* 0x00000005ff057819 */ /* 0x000fc80000011602 */
[----:B------:R-:W-:Y:S01]  /*1180*/  UMOV UR5, 0x400 ;  /* 0x0000040000057882 */ /* 0x000fe20000000000 */
[----:B------:R-:W-:Y:S01]  /*1190*/  LOP3.LUT R4, R3, 0x1f0, RZ, 0xc0, !PT ;  /* 0x000001f003047812 */ /* 0x000fe200078ec0ff */
[----:B------:R-:W-:Y:S01]  /*11a0*/  BSSY.RECONVERGENT B0, `(.L_x_3) ;  /* 0x0000096000007945 */ /* 0x000fe20003800200 */
[----:B------:R-:W-:Y:S01]  /*11b0*/  ISETP.NE.AND P0, PT, R5, 0x1, PT ;  /* 0x000000010500780c */ /* 0x000fe20003f05270 */
[----:B--2---:R-:W-:-:S09]  /*11c0*/  ULEA UR5, UR6, UR5, 0x18 ;  /* 0x0000000506057291 */ /* 0x004fd2000f8ec0ff */
[----:B------:R-:W0:Y:S04]  /*11d0*/  LDS.128 R156, [R4+UR5] ;  /* 0x00000005049c7984 */ /* 0x000e280008000c00 */
[----:B------:R-:W1:Y:S01]  /*11e0*/  LDS.128 R184, [R4+UR5+0x200] ;  /* 0x0002000504b87984 */ /* 0x000e620008000c00 */
[----:B0----5:R-:W0:-:S15]  /*11f0*/  DMMA.8x8x4 R172, R204, R156, R172 ;  /* 0x0000009cccac723f */ /* 0x021e1e00000000ac */
[----:B------:R-:W-:-:S01]  /*1200*/  NOP ;  /* 0x0000000000007918 */ /* 0x000fc20000000000 */
[----:B------:R-:W2:-:S15]  /*1210*/  DMMA.8x8x4 R168, R202, R156, R168 ;  /* 0x0000009ccaa8723f */ /* 0x000e9e00000000a8 */
[----:B------:R-:W-:-:S01]  /*1220*/  NOP ;  /* 0x0000000000007918 */ /* 0x000fc20000000000 */
[----:B0-----:R-:W1:-:S15]  /*1230*/  DMMA.8x8x4 R172, R200, R158, R172 ;  /* 0x0000009ec8ac723f */ /* 0x001e5e00000000ac */
[----:B------:R-:W-:-:S01]  /*1240*/  NOP ;  /* 0x0000000000007918 */ /* 0x000fc20000000000 */
[----:B--2---:R0:W2:Y:S02]  /*1250*/  DMMA.8x8x4 R168, R198, R158, R168 ;  /* 0x0000009ec6a8723f */ /* 0x0040a400000000a8 */
[----:B0-----:R-:W0:-:S14]  /*1260*/  LDS.128 R156, [R4+UR5+0x400] ;  /* 0x00040005049c7984 */ /* 0x001e1c0008000c00 */
[----:B-1----:R-:W1:-:S15]  /*1270*/  DMMA.8x8x4 R172, R196, R184, R172 ;  /* 0x000000b8c4ac723f */ /* 0x002e5e00000000ac */
[----:B------:R-:W-:-:S01]  /*1280*/  NOP ;  /* 0x0000000000007918 */ /* 0x000fc20000000000 */
[----:B--2---:R-:W2:-:S15]  /*1290*/  DMMA.8x8x4 R168, R194, R184, R168 ;  /* 0x000000b8c2a8723f */ /* 0x004e9e00000000a8 */
[----:B------:R-:W-:-:S01]  /*12a0*/  NOP ;  /* 0x0000000000007918 */ /* 0x000fc20000000000 */
[----:B-1----:R-:W0:-:S15]  /*12b0*/  DMMA.8x8x4 R172, R192, R186, R172 ;  /* 0x000000bac0ac723f */ /* 0x002e1e00000000ac */
[----:B------:R-:W-:-:S01]  /*12c0*/  NOP ;  /* 0x0000000000007918 */ /* 0x000fc20000000000 */
[----:B--2---:R1:W2:Y:S02]  /*12d0*/  DMMA.8x8x4 R184, R190, R186, R168 ;  /* 0x000000babeb8723f */ /* 0x0042a400000000a8 */
[----:B-1----:R-:W1:-:S14]  /*12e0*/  LDS.128 R168, [R4+UR5+0x600] ;  /* 0x0006000504a87984 */ /* 0x002e5c0008000c00 */
[----:B0-----:R-:W0:-:S15]  /*12f0*/  DMMA.8x8x4 R172, R188, R156, R172 ;  /* 0x0000009cbcac723f */ /* 0x001e1e00000000ac */
[----:B------:R-:W-:-:S01]  /*1300*/  NOP ;  /* 0x0000000000007918 */ /* 0x000fc20000000000 */
[----:B--2---:R-:W2:-:S15]  /*1310*/  DMMA.8x8x4 R184, R50, R156, R184 ;  /* 0x0000009c32b8723f */ /* 0x004e9e00000000b8 */
        /* <DEDUP_REMOVED lines=41> */
[----:B-1----:R-:W-:-:S15]  /*15b0*/  DMMA.8x8x4 R172, R46, R170, R172 ;  /* 0x000000aa2eac723f */ /* 0x002fde00000000ac */
[----:B------:R-:W-:-:S01]  /*15c0*/  NOP ;  /* 0x0000000000007918 */ /* 0x000fc20000000000 */
[----:B--2---:R1:W-:Y:S02]  /*15d0*/  DMMA.8x8x4 R168, R48, R170, R184 ;  /* 0x000000aa30a8723f */ /* 0x0043e400000000b8 */
[----:B-1----:R-:W1:-:S14]  /*15e0*/  LDS.128 R184, [R4+UR5+0x1200] ;  /* 0x0012000504b87984 */ /* 0x002e5c0008000c00 */
[----:B0-----:R-:W0:-:S15]  /*15f0*/  DMMA.8x8x4 R164, R204, R156, R164 ;  /* 0x0000009ccca4723f */ /* 0x001e1e00000000a4 */
        /* <DEDUP_REMOVED lines=53> */
[----:B--2---:R-:W0:-:S15]  /*1950*/  DMMA.8x8x4 R156, R40, R158, R184 ;  /* 0x0000009e289c723f */ /* 0x004e1e00000000b8 */
[----:B------:R-:W-:-:S01]  /*1960*/  NOP ;  /* 0x0000000000007918 */ /* 0x000fc20000000000 */
[----:B-1----:R-:W1:-:S15]  /*1970*/  DMMA.8x8x4 R164, R42, R160, R164 ;  /* 0x000000a02aa4723f */ /* 0x002e5e00000000a4 */
[----:B------:R-:W-:-:S01]  /*1980*/  NOP ;  /* 0x0000000000007918 */ /* 0x000fc20000000000 */
[----:B0-----:R-:W0:-:S15]  /*1990*/  DMMA.8x8x4 R156, R44, R160, R156 ;  /* 0x000000a02c9c723f */ /* 0x001e1e000000009c */
[----:B------:R-:W-:-:S01]  /*19a0*/  NOP ;  /* 0x0000000000007918 */ /* 0x000fc20000000000 */
[----:B-1----:R1:W2:-:S15]  /*19b0*/  DMMA.8x8x4 R164, R46, R162, R164 ;  /* 0x000000a22ea4723f */ /* 0x00229e00000000a4 */
[----:B------:R-:W-:-:S01]  /*19c0*/  NOP ;  /* 0x0000000000007918 */ /* 0x000fc20000000000 */
[----:B0-----:R1:W0:Y:S01]  /*19d0*/  DMMA.8x8x4 R160, R48, R162, R156 ;  /* 0x000000a230a0723f */ /* 0x001222000000009c */
[----:B------:R-:W-:Y:S06]  /*19e0*/  BAR.SYNC.DEFER_BLOCKING 0x0 ;  /* 0x0000000000007b1d */ /* 0x000fec0000010000 */
[----:B-12---:R-:W-:Y:S05]  /*19f0*/  @P0 BRA `(.L_x_4) ;  /* 0x0000000000400947 */ /* 0x006fea0003800000 */
[----:B------:R1:W-:Y:S04]  /*1a00*/  STS.128 [R4+UR5], R56 ;  /* 0x0000003804007988 */ /* 0x0003e80008000c05 */
        /* <DEDUP_REMOVED lines=15> */
.L_x_4:
[----:B------:R-:W-:Y:S05]  /*1b00*/  BSYNC.RECONVERGENT B0 ;  /* 0x0000000000007941 */ /* 0x000fea0003800200 */
.L_x_3:
[----:B------:R-:W-:Y:S01]  /*1b10*/  BAR.SYNC.DEFER_BLOCKING 0x0 ;  /* 0x0000000000007b1d */ /* 0x000fe20000010000 */
[----:B------:R-:W-:-:S05]  /*1b20*/  ISETP.NE.AND P0, PT, R5, 0x2, PT ;  /* 0x000000020500780c */ /* 0x000fca0003f05270 */
[----:B------:R-:W-:Y:S01]  /*1b30*/  BSSY.RECONVERGENT B0, `(.L_x_5) ;  /* 0x0000094000007945 */ /* 0x000fe20003800200 */
[----:B------:R-:W2:Y:S04]  /*1b40*/  LDS.128 R156, [R4+UR5] ;  /* 0x00000005049c7984 */ /* 0x000ea80008000c00 */
[----:B------:R-:W3:Y:S01]  /*1b50*/  LDS.128 R184, [R4+UR5+0x200] ;  /* 0x0002000504b87984 */ /* 0x000ee20008000c00 */
[----:B--2---:R-:W2:-:S15]  /*1b60*/  DMMA.8x8x4 R180, R204, R156, R180 ;  /* 0x0000009cccb4723f */ /* 0x004e9e00000000b4 */
[----:B------:R-:W-:-:S01]  /*1b70*/  NOP ;  /* 0x0000000000007918 */ /* 0x000fc20000000000 */
[----:B------:R-:W4:-:S15]  /*1b80*/  DMMA.8x8x4 R52, R202, R156, R52 ;  /* 0x0000009cca34723f */ /* 0x000f1e0000000034 */
[----:B------:R-:W-:-:S01]  /*1b90*/  NOP ;  /* 0x0000000000007918 */ /* 0x000fc20000000000 */
[----:B--2---:R-:W3:-:S15]  /*1ba0*/  DMMA.8x8x4 R180, R200, R158, R180 ;  /* 0x0000009ec8b4723f */ /* 0x004ede00000000b4 */
[----:B------:R-:W-:-:S01]  /*1bb0*/  NOP ;  /* 0x0000000000007918 */ /* 0x000fc20000000000 */
[----:B----4-:R2:W4:Y:S02]  /*1bc0*/  DMMA.8x8x4 R156, R198, R158, R52 ;  /* 0x0000009ec69c723f */ /* 0x0105240000000034 */
[----:B--2---:R-:W2:-:S14]  /*1bd0*/  LDS.128 R52, [R4+UR5+0x400] ;  /* 0x0004000504347984 */ /* 0x004e9c0008000c00 */
[----:B---3--:R-:W3:-:S15]  /*1be0*/  DMMA.8x8x4 R180, R196, R184, R180 ;  /* 0x000000b8c4b4723f */ /* 0x008ede00000000b4 */
[----:B------:R-:W-:-:S01]  /*1bf0*/  NOP ;  /* 0x0000000000007918 */ /* 0x000fc20000000000 */
[----:B----4-:R-:W4:-:S15]  /*1c00*/  DMMA.8x8x4 R156, R194, R184, R156 ;  /* 0x000000b8c29c723f */ /* 0x010f1e000000009c */
[----:B------:R-:W-:-:S01]  /*1c10*/  NOP ;  /* 0x0000000000007918 */ /* 0x000fc20000000000 */
[----:B---3--:R-:W2:-:S15]  /*1c20*/  DMMA.8x8x4 R180, R192, R186, R180 ;  /* 0x000000bac0b4723f */ /* 0x008e9e00000000b4 */
[----:B------:R-:W-:-:S01]  /*1c30*/  NOP ;  /* 0x0000000000007918 */ /* 0x000fc20000000000 */
[----:B----4-:R3:W4:Y:S02]  /*1c40*/  DMMA.8x8x4 R184, R190, R186, R156 ;  /* 0x000000babeb8723f */ /* 0x010724000000009c */
[----:B---3--:R-:W3:-:S14]  /*1c50*/  LDS.128 R156, [R4+UR5+0x600] ;  /* 0x00060005049c7984 */ /* 0x008edc0008000c00 */
[----:B--2---:R-:W2:-:S15]  /*1c60*/  DMMA.8x8x4 R180, R188, R52, R180 ;  /* 0x00000034bcb4723f */ /* 0x004e9e00000000b4 */
[----:B------:R-:W-:-:S01]  /*1c70*/  NOP ;  /* 0x0000000000007918 */ /* 0x000fc20000000000 */
[----:B----4-:R-:W4:-:S15]  /*1c80*/  DMMA.8x8x4 R184, R50, R52, R184 ;  /* 0x0000003432b8723f */ /* 0x010f1e00000000b8 */
        /* <DEDUP_REMOVED lines=41> */
[----:B---3--:R-:W-:-:S15]  /*1f20*/  DMMA.8x8x4 R180, R46, R158, R180 ;  /* 0x0000009e2eb4723f */ /* 0x008fde00000000b4 */
[----:B------:R-:W-:-:S01]  /*1f30*/  NOP ;  /* 0x0000000000007918 */ /* 0x000fc20000000000 */
[----:B----4-:R3:W-:Y:S02]  /*1f40*/  DMMA.8x8x4 R52, R48, R158, R52 ;  /* 0x0000009e3034723f */ /* 0x0107e40000000034 */
[----:B---3--:R-:W3:-:S14]  /*1f50*/  LDS.128 R156, [R4+UR5+0x1200] ;  /* 0x00120005049c7984 */ /* 0x008edc0008000c00 */
[----:B--2---:R-:W2:-:S15]  /*1f60*/  DMMA.8x8x4 R176, R204, R184, R176 ;  /* 0x000000b8ccb0723f */ /* 0x004e9e00000000b0 */
[----:B------:R-:W-:-:S01]  /*1f70*/  NOP ;  /* 0x0000000000007918 */ /* 0x000fc20000000000 */
[----:B------:R-:W4:-:S15]  /*1f80*/  DMMA.8x8x4 R152, R202, R184, R152 ;  /* 0x000000b8ca98723f */ /* 0x000f1e0000000098 */
[----:B------:R-:W-:-:S01]  /*1f90*/  NOP ;  /* 0x0000000000007918 */ /* 0x000fc20000000000 */
[----:B--2---:R-:W3:-:S15]  /*1fa0*/  DMMA.8x8x4 R176, R200, R186, R176 ;  /* 0x000000bac8b0723f */ /* 0x004ede00000000b0 */
[----:B------:R-:W-:-:S01]  /*1fb0*/  NOP ;  /* 0x0000000000007918 */ /* 0x000fc20000000000 */
[----:B----4-:R-:W2:-:S15]  /*1fc0*/  DMMA.8x8x4 R152, R198, R186, R152 ;  /* 0x000000bac698723f */ /* 0x010e9e0000000098 */
[----:B------:R-:W-:-:S01]  /*1fd0*/  NOP ;  /* 0x0000000000007918 */ /* 0x000fc20000000000 */
[----:B---3--:R3:W4:Y:S02]  /*1fe0*/  DMMA.8x8x4 R184, R196, R156, R176 ;  /* 0x0000009cc4b8723f */ /* 0x00872400000000b0 */
[----:B---3--:R-:W3:-:S14]  /*1ff0*/  LDS.128 R176, [R4+UR5+0x1400] ;  /* 0x0014000504b07984 */ /* 0x008edc0008000c00 */
[----:B--2---:R-:W2:-:S15]  /*2000*/  DMMA.8x8x4 R152, R194, R156, R152 ;  /* 0x0000009cc298723f */ /* 0x004e9e0000000098 */
[----:B------:R-:W-:-:S01]  /*2010*/  NOP ;  /* 0x0000000000007918 */ /* 0x000fc20000000000 */
[----:B----4-:R-:W3:-:S15]  /*2020*/  DMMA.8x8x4 R184, R192, R158, R184 ;  /* 0x0000009ec0b8723f */ /* 0x010ede00000000b8 */
[----:B------:R-:W-:-:S01]  /*2030*/  NOP ;  /* 0x0000000000007918 */ /* 0x000fc20000000000 */
[----:B--2---:R2:W4:Y:S02]  /*2040*/  DMMA.8x8x4 R156, R190, R158, R152 ;  /* 0x0000009ebe9c723f */ /* 0x0045240000000098 */
        /* <DEDUP_REMOVED lines=39> */
[----:B----4-:R-:W3:-:S15]  /*22c0*/  DMMA.8x8x4 R156, R40, R178, R156 ;  /* 0x000000b2289c723f */ /* 0x010ede000000009c */
[----:B------:R-:W-:-:S01]  /*22d0*/  NOP ;  /* 0x0000000000007918 */ /* 0x000fc20000000000 */
[----:B--2---:R-:W2:-:S15]  /*22e0*/  DMMA.8x8x4 R184, R42, R152, R184 ;  /* 0x000000982ab8723f */ /* 0x004e9e00000000b8 */
[----:B------:R-:W-:-:S01]  /*22f0*/  NOP ;  /* 0x0000000000007918 */ /* 0x000fc20000000000 */
[----:B---3--:R-:W3:-:S15]  /*2300*/  DMMA.8x8x4 R156, R44, R152, R156 ;  /* 0x000000982c9c723f */ /* 0x008ede000000009c */
[----:B------:R-:W-:-:S01]  /*2310*/  NOP ;  /* 0x0000000000007918 */ /* 0x000fc20000000000 */
[----:B--2---:R2:W4:-:S15]  /*2320*/  DMMA.8x8x4 R176, R46, R154, R184 ;  /* 0x0000009a2eb0723f */ /* 0x00451e00000000b8 */
[----:B------:R-:W-:-:S01]  /*2330*/  NOP ;  /* 0x0000000000007918 */ /* 0x000fc20000000000 */
[----:B---3--:R2:W3:Y:S01]  /*2340*/  DMMA.8x8x4 R152, R48, R154, R156 ;  /* 0x0000009a3098723f */ /* 0x0084e2000000009c */
[----:B------:R-:W-:Y:S06]  /*2350*/  BAR.SYNC.DEFER_BLOCKING 0x0 ;  /* 0x0000000000007b1d */ /* 0x000fec0000010000 */
[----:B--2-4-:R-:W-:Y:S05]  /*2360*/  @P0 BRA `(.L_x_6) ;  /* 0x0000000000400947 */ /* 0x014fea0003800000 */
        /* <DEDUP_REMOVED lines=16> */
.L_x_6:
[----:B------:R-:W-:Y:S05]  /*2470*/  BSYNC.RECONVERGENT B0 ;  /* 0x0000000000007941 */ /* 0x000fea0003800200 */
.L_x_5:
[----:B------:R-:W-:Y:S01]  /*2480*/  BAR.SYNC.DEFER_BLOCKING 0x0 ;  /* 0x0000000000007b1d */ /* 0x000fe20000010000 */
[----:B------:R-:W-:-:S05]  /*2490*/  ISETP.NE.AND P0, PT, R5, 0x3, PT ;  /* 0x000000030500780c */ /* 0x000fca0003f05270 */
[----:B------:R-:W-:Y:S01]  /*24a0*/  BSSY.RECONVERGENT B0, `(.L_x_7) ;  /* 0x0000094000007945 */ /* 0x000fe20003800200 */
[----:B------:R-:W4:Y:S04]  /*24b0*/  LDS.128 R156, [R4+UR5] ;  /* 0x00000005049c7984 */ /* 0x000f280008000c00 */
[----:B------:R-:W5:Y:S01]  /*24c0*/  LDS.128 R184, [R4+UR5+0x200] ;  /* 0x0002000504b87984 */ /* 0x000f620008000c00 */
[----:B----4-:R-:W4:-:S15]  /*24d0*/  DMMA.8x8x4 R148, R204, R156, R148 ;  /* 0x0000009ccc94723f */ /* 0x010f1e0000000094 */
[----:B------:R-:W-:-:S01]  /*24e0*/  NOP ;  /* 0x0000000000007918 */ /* 0x000fc20000000000 */
[----:B------:R-:W0:-:S15]  /*24f0*/  DMMA.8x8x4 R144, R202, R156, R144 ;  /* 0x0000009cca90723f */ /* 0x000e1e0000000090 */
[----:B------:R-:W-:-:S01]  /*2500*/  NOP ;  /* 0x0000000000007918 */ /* 0x000fc20000000000 */
[----:B----4-:R-:W5:-:S15]  /*2510*/  DMMA.8x8x4 R148, R200, R158, R148 ;  /* 0x0000009ec894723f */ /* 0x010f5e0000000094 */
[----:B------:R-:W-:-:S01]  /*2520*/  NOP ;  /* 0x0000000000007918 */ /* 0x000fc20000000000 */
[----:B0-----:R-:W0:-:S15]  /*2530*/  DMMA.8x8x4 R144, R198, R158, R144 ;  /* 0x0000009ec690723f */ /* 0x001e1e0000000090 */
[----:B------:R-:W-:-:S01]  /*2540*/  NOP ;  /* 0x0000000000007918 */ /* 0x000fc20000000000 */
[----:B-----5:R4:W5:Y:S02]  /*2550*/  DMMA.8x8x4 R156, R196, R184, R148 ;  /* 0x000000b8c49c723f */ /* 0x0209640000000094 */
[----:B----4-:R-:W4:-:S14]  /*2560*/  LDS.128 R148, [R4+UR5+0x400] ;  /* 0x0004000504947984 */ /* 0x010f1c0008000c00 */
[----:B0-----:R-:W0:-:S15]  /*2570*/  DMMA.8x8x4 R144, R194, R184, R144 ;  /* 0x000000b8c290723f */ /* 0x001e1e0000000090 */
[----:B------:R-:W-:-:S01]  /*2580*/  NOP ;  /* 0x0000000000007918 */ /* 0x000fc20000000000 */
[----:B-----5:R-:W4:-:S15]  /*2590*/  DMMA.8x8x4 R156, R192, R186, R156 ;  /* 0x000000bac09c723f */ /* 0x020f1e000000009c */
[----:B------:R-:W-:-:S01]  /*25a0*/  NOP ;  /* 0x0000000000007918 */ /* 0x000fc20000000000 */
[----:B0-----:R0:W5:Y:S02]  /*25b0*/  DMMA.8x8x4 R184, R190, R186, R144 ;  /* 0x000000babeb8723f */ /* 0x0011640000000090 */
[----:B0-----:R-:W0:-:S14]  /*25c0*/  LDS.128 R144, [R4+UR5+0x600] ;  /* 0x0006000504907984 */ /* 0x001e1c0008000c00 */
[----:B----4-:R-:W4:-:S15]  /*25d0*/  DMMA.8x8x4 R156, R188, R148, R156 ;  /* 0x00000094bc9c723f */ /* 0x010f1e000000009c */
[----:B------:R-:W-:-:S01]  /*25e0*/  NOP ;  /* 0x0000000000007918 */ /* 0x000fc20000000000 */
[----:B-----5:R-:W5:-:S15]  /*25f0*/  DMMA.8x8x4 R184, R50, R148, R184 ;  /* 0x0000009432b8723f */ /* 0x020f5e00000000b8 */
[----:B------:R-:W-:-:S01]  /*2600*/  NOP ;  /* 0x0000000000007918 */ /* 0x000fc20000000000 */
[----:B----4-:R-:W0:-:S15]  /*2610*/  DMMA.8x8x4 R156, R6, R150, R156 ;  /* 0x00000096069c723f */ /* 0x010e1e000000009c */
[----:B------:R-:W-:-:S01]  /*2620*/  NOP ;  /* 0x0000000000007918 */ /* 0x000fc20000000000 */
[----:B-----5:R4:W5:Y:S02]  /*2630*/  DMMA.8x8x4 R184, R8, R150, R184 ;  /* 0x0000009608b8723f */ /* 0x02096400000000b8 */
[----:B----4-:R-:W4:-:S14]  /*2640*/  LDS.128 R148, [R4+UR5+0x800] ;  /* 0x0008000504947984 */ /* 0x010f1c0008000c00 */
[----:B0-----:R-:W0:-:S15]  /*2650*/  DMMA.8x8x4 R156, R10, R144, R156 ;  /* 0x000000900a9c723f */ /* 0x001e1e000000009c */
[----:B------:R-:W-:-:S01]  /*2660*/  NOP ;  /* 0x0000000000007918 */ /* 0x000fc20000000000 */
[----:B-----5:R-:W5:-:S15]  /*2670*/  DMMA.8x8x4 R184, R12, R144, R184 ;  /* 0x000000900cb8723f */ /* 0x020f5e00000000b8 */
[----:B------:R-:W-:-:S01]  /*2680*/  NOP ;  /* 0x0000000000007918 */ /* 0x000fc20000000000 */
[----:B0-----:R-:W4:-:S15]  /*2690*/  DMMA.8x8x4 R156, R14, R146, R156 ;  /* 0x000000920e9c723f */ /* 0x001f1e000000009c */
[----:B------:R-:W-:-:S01]  /*26a0*/  NOP ;  /* 0x0000000000007918 */ /* 0x000fc20000000000 */
[----:B-----5:R0:W5:Y:S02]  /*26b0*/  DMMA.8x8x4 R184, R16, R146, R184 ;  /* 0x0000009210b8723f */ /* 0x02016400000000b8 */
        /* <DEDUP_REMOVED lines=23> */
[----:B-----5:R-:W4:-:S15]  /*2830*/  DMMA.8x8x4 R184, R40, R150, R184 ;  /* 0x0000009628b8723f */ /* 0x020f1e00000000b8 */
[----:B------:R-:W-:-:S01]  /*2840*/  NOP ;  /* 0x0000000000007918 */ /* 0x000fc20000000000 */
[----:B0-----:R0:W5:Y:S02]  /*2850*/  DMMA.8x8x4 R148, R42, R144, R156 ;  /* 0x000000902a94723f */ /* 0x001164000000009c */
[----:B0-----:R-:W0:-:S14]  /*2860*/  LDS.128 R156, [R4+UR5+0x1000] ;  /* 0x00100005049c7984 */ /* 0x001e1c0008000c00 */
[----:B----4-:R-:W4:-:S15]  /*2870*/  DMMA.8x8x4 R184, R44, R144, R184 ;  /* 0x000000902cb8723f */ /* 0x010f1e00000000b8 */
[----:B------:R-:W-:-:S01]  /*2880*/  NOP ;  /* 0x0000000000007918 */ /* 0x000fc20000000000 */
[----:B-----5:R-:W-:-:S15]  /*2890*/  DMMA.8x8x4 R148, R46, R146, R148 ;  /* 0x000000922e94723f */ /* 0x020fde0000000094 */
[----:B------:R-:W-:-:S01]  /*28a0*/  NOP ;  /* 0x0000000000007918 */ /* 0x000fc20000000000 */
[----:B----4-:R4:W-:Y:S02]  /*28b0*/  DMMA.8x8x4 R144, R48, R146, R184 ;  /* 0x000000923090723f */ /* 0x0109e400000000b8 */
[----:B----4-:R-:W4:-:S14]  /*28c0*/  LDS.128 R184, [R4+UR5+0x1200] ;  /* 0x0012000504b87984 */ /* 0x010f1c0008000c00 */
[----:B0-----:R-:W0:-:S15]  /*28d0*/  DMMA.8x8x4 R140, R204, R156, R140 ;  /* 0x0000009ccc8c723f */ /* 0x001e1e000000008c */
[----:B------:R-:W-:-:S01]  /*28e0*/  NOP ;  /* 0x0000000000007918 */ /* 0x000fc20000000000 */
[----:B------:R-:W5:-:S15]  /*28f0*/  DMMA.8x8x4 R136, R202, R156, R136 ;  /* 0x0000009cca88723f */ /* 0x000f5e0000000088 */
[----:B------:R-:W-:-:S01]  /*2900*/  NOP ;  /* 0x0000000000007918 */ /* 0x000fc20000000000 */
[----:B0-----:R-:W4:-:S15]  /*2910*/  DMMA.8x8x4 R140, R200, R158, R140 ;  /* 0x0000009ec88c723f */ /* 0x001f1e000000008c */
[----:B------:R-:W-:-:S01]  /*2920*/  NOP ;  /* 0x0000000000007918 */ /* 0x000fc20000000000 */
[----:B-----5:R-:W0:-:S15]  /*2930*/  DMMA.8x8x4 R136, R198, R158, R136 ;  /* 0x0000009ec688723f */ /* 0x020e1e0000000088 */
[----:B------:R-:W-:-:S01]  /*2940*/  NOP ;  /* 0x0000000000007918 */ /* 0x000fc20000000000 */
[----:B----4-:R4:W5:Y:S02]  /*2950*/  DMMA.8x8x4 R156, R196, R184, R140 ;  /* 0x000000b8c49c723f */ /* 0x010964000000008c */
        /* <DEDUP_REMOVED lines=47> */
[----:B0-----:R-:W0:-:S15]  /*2c50*/  DMMA.8x8x4 R156, R42, R136, R156 ;  /* 0x000000882a9c723f */ /* 0x001e1e000000009c */
[----:B------:R-:W-:-:S01]  /*2c60*/  NOP ;  /* 0x0000000000007918 */ /* 0x000fc20000000000 */
[----:B----4-:R-:W4:-:S15]  /*2c70*/  DMMA.8x8x4 R184, R44, R136, R184 ;  /* 0x000000882cb8723f */ /* 0x010f1e00000000b8 */
[----:B------:R-:W-:-:S01]  /*2c80*/  NOP ;  /* 0x0000000000007918 */ /* 0x000fc20000000000 */
[----:B0-----:R0:W0:-:S15]  /*2c90*/  DMMA.8x8x4 R140, R46, R138, R156 ;  /* 0x0000008a2e8c723f */ /* 0x00101e000000009c */
[----:B------:R-:W-:-:S01]  /*2ca0*/  NOP ;  /* 0x0000000000007918 */ /* 0x000fc20000000000 */
[----:B----4-:R4:W0:Y:S01]  /*2cb0*/  DMMA.8x8x4 R136, R48, R138, R184 ;  /* 0x0000008a3088723f */ /* 0x01082200000000b8 */
[----:B------:R-:W-:Y:S06]  /*2cc0*/  BAR.SYNC.DEFER_BLOCKING 0x0 ;  /* 0x0000000000007b1d */ /* 0x000fec0000010000 */
[----:B----4-:R-:W-:Y:S05]  /*2cd0*/  @P0 BRA `(.L_x_8) ;  /* 0x0000000000400947 */ /* 0x010fea0003800000 */
        /* <DEDUP_REMOVED lines=16> */
.L_x_8:
[----:B------:R-:W-:Y:S05]  /*2de0*/  BSYNC.RECONVERGENT B0 ;  /* 0x0000000000007941 */ /* 0x000fea0003800200 */
.L_x_7:
[----:B------:R-:W-:Y:S01]  /*2df0*/  BAR.SYNC.DEFER_BLOCKING 0x0 ;  /* 0x0000000000007b1d */ /* 0x000fe20000010000 */
[----:B------:R-:W-:-:S04]  /*2e00*/  UIADD3 UR4, UPT, UPT, UR4, 0x1, URZ ;  /* 0x0000000104047890 */ /* 0x000fc8000fffe0ff */
[----:B------:R-:W-:Y:S01]  /*2e10*/  UISETP.NE.AND UP0, UPT, UR4, 0x3e8, UPT ;  /* 0x000003e80400788c */ /* 0x000fe2000bf05270 */
[----:B0-----:R-:W0:Y:S04]  /*2e20*/  LDS.128 R156, [R4+UR5+0x1000] ;  /* 0x00100005049c7984 */ /* 0x001e280008000c00 */
[----:B------:R-:W5:Y:S01]  /*2e30*/  LDS.128 R184, [R4+UR5+0x1200] ;  /* 0x0012000504b87984 */ /* 0x000f620008000c00 */
[----:B0-----:R-:W0:-:S15]  /*2e40*/  DMMA.8x8x4 R124, R204, R156, R124 ;  /* 0x0000009ccc7c723f */ /* 0x001e1e000000007c */
[----:B------:R-:W-:-:S01]  /*2e50*/  NOP ;  /* 0x0000000000007918 */ /* 0x000fc20000000000 */
[----:B------:R-:W1:-:S15]  /*2e60*/  DMMA.8x8x4 R120, R202, R156, R120 ;  /* 0x0000009cca78723f */ /* 0x000e5e0000000078 */
[----:B------:R-:W-:-:S01]  /*2e70*/  NOP ;  /* 0x0000000000007918 */ /* 0x000fc20000000000 */
[----:B0-----:R-:W5:-:S15]  /*2e80*/  DMMA.8x8x4 R124, R200, R158, R124 ;  /* 0x0000009ec87c723f */ /* 0x001f5e000000007c */
[----:B------:R-:W-:-:S01]  /*2e90*/  NOP ;  /* 0x0000000000007918 */ /* 0x000fc20000000000 */
[----:B-1----:R-:W0:-:S15]  /*2ea0*/  DMMA.8x8x4 R120, R198, R158, R120 ;  /* 0x0000009ec678723f */ /* 0x002e1e0000000078 */
[----:B------:R-:W-:-:S01]  /*2eb0*/  NOP ;  /* 0x0000000000007918 */ /* 0x000fc20000000000 */
[----:B-----5:R1:W5:Y:S02]  /*2ec0*/  DMMA.8x8x4 R156, R196, R184, R124 ;  /* 0x000000b8c49c723f */ /* 0x020364000000007c */
[----:B-1----:R-:W1:-:S14]  /*2ed0*/  LDS.128 R124, [R4+UR5+0x1400] ;  /* 0x00140005047c7984 */ /* 0x002e5c0008000c00 */
[----:B0-----:R-:W0:-:S15]  /*2ee0*/  DMMA.8x8x4 R120, R194, R184, R120 ;  /* 0x000000b8c278723f */ /* 0x001e1e0000000078 */
[----:B------:R-:W-:-:S01]  /*2ef0*/  NOP ;  /* 0x0000000000007918 */ /* 0x000fc20000000000 */
[----:B-----5:R-:W1:-:S15]  /*2f00*/  DMMA.8x8x4 R156, R192, R186, R156 ;  /* 0x000000bac09c723f */ /* 0x020e5e000000009c */
[----:B------:R-:W-:-:S01]  /*2f10*/  NOP ;  /* 0x0000000000007918 */ /* 0x000fc20000000000 */
[----:B0-----:R0:W5:Y:S02]  /*2f20*/  DMMA.8x8x4 R184, R190, R186, R120 ;  /* 0x000000babeb8723f */ /* 0x0011640000000078 */
[----:B0-----:R-:W0:-:S14]  /*2f30*/  LDS.128 R120, [R4+UR5+0x1600] ;  /* 0x0016000504787984 */ /* 0x001e1c0008000c00 */
[----:B-1----:R-:W1:-:S15]  /*2f40*/  DMMA.8x8x4 R156, R188, R124, R156 ;  /* 0x0000007cbc9c723f */ /* 0x002e5e000000009c */
[----:B------:R-:W-:-:S01]  /*2f50*/  NOP ;  /* 0x0000000000007918 */ /* 0x000fc20000000000 */
[----:B-----5:R-:W5:-:S15]  /*2f60*/  DMMA.8x8x4 R184, R50, R124, R184 ;  /* 0x0000007c32b8723f */ /* 0x020f5e00000000b8 */
[----:B------:R-:W-:-:S01]  /*2f70*/  NOP ;  /* 0x0000000000007918 */ /* 0x000fc20000000000 */
[----:B-1----:R-:W0:-:S15]  /*2f80*/  DMMA.8x8x4 R156, R6, R126, R156 ;  /* 0x0000007e069c723f */ /* 0x002e1e000000009c */
[----:B------:R-:W-:-:S01]  /*2f90*/  NOP ;  /* 0x0000000000007918 */ /* 0x000fc20000000000 */
[----:B-----5:R1:W5:Y:S02]  /*2fa0*/  DMMA.8x8x4 R184, R8, R126, R184 ;  /* 0x0000007e08b8723f */ /* 0x02036400000000b8 */
[----:B-1----:R-:W1:-:S14]  /*2fb0*/  LDS.128 R124, [R4+UR5+0x1800] ;  /* 0x00180005047c7984 */ /* 0x002e5c0008000c00 */
[----:B0-----:R-:W0:-:S15]  /*2fc0*/  DMMA.8x8x4 R156, R10, R120, R156 ;  /* 0x000000780a9c723f */ /* 0x001e1e000000009c */
[----:B------:R-:W-:-:S01]  /*2fd0*/  NOP ;  /* 0x0000000000007918 */ /* 0x000fc20000000000 */
[----:B-----5:R-:W5:-:S15]  /*2fe0*/  DMMA.8x8x4 R184, R12, R120, R184 ;  /* 0x000000780cb8723f */ /* 0x020f5e00000000b8 */
[----:B------:R-:W-:-:S01]  /*2ff0*/  NOP ;  /* 0x0000000000007918 */ /* 0x000fc20000000000 */
[----:B0-----:R-:W1:-:S15]  /*3000*/  DMMA.8x8x4 R156, R14, R122, R156 ;  /* 0x0000007a0e9c723f */ /* 0x001e5e000000009c */
[----:B------:R-:W-:-:S01]  /*3010*/  NOP ;  /* 0x0000000000007918 */ /* 0x000fc20000000000 */
[----:B-----5:R0:W5:Y:S02]  /*3020*/  DMMA.8x8x4 R184, R16, R122, R184 ;  /* 0x0000007a10b8723f */ /* 0x02016400000000b8 */
        /* <DEDUP_REMOVED lines=23> */
[----:B-----5:R-:W1:-:S15]  /*31a0*/  DMMA.8x8x4 R184, R40, R126, R184 ;  /* 0x0000007e28b8723f */ /* 0x020e5e00000000b8 */
[----:B------:R-:W-:-:S01]  /*31b0*/  NOP ;  /* 0x0000000000007918 */ /* 0x000fc20000000000 */
[----:B0-----:R0:W5:Y:S02]  /*31c0*/  DMMA.8x8x4 R124, R42, R120, R156 ;  /* 0x000000782a7c723f */ /* 0x001164000000009c */
[----:B0-----:R-:W0:-:S14]  /*31d0*/  LDS.128 R156, [R4+UR5] ;  /* 0x00000005049c7984 */ /* 0x001e1c0008000c00 */
[----:B-1----:R-:W1:-:S15]  /*31e0*/  DMMA.8x8x4 R184, R44, R120, R184 ;  /* 0x000000782cb8723f */ /* 0x002e5e00000000b8 */
[----:B------:R-:W-:-:S01]  /*31f0*/  NOP ;  /* 0x0000000000007918 */ /* 0x000fc20000000000 */
[----:B-----5:R-:W-:-:S15]  /*3200*/  DMMA.8x8x4 R124, R46, R122, R124 ;  /* 0x0000007a2e7c723f */ /* 0x020fde000000007c */
[----:B------:R-:W-:-:S01]  /*3210*/  NOP ;  /* 0x0000000000007918 */ /* 0x000fc20000000000 */
[----:B-1----:R1:W-:Y:S02]  /*3220*/  DMMA.8x8x4 R120, R48, R122, R184 ;  /* 0x0000007a3078723f */ /* 0x0023e400000000b8 */
[----:B-1----:R-:W1:-:S14]  /*3230*/  LDS.128 R184, [R4+UR5+0x200] ;  /* 0x0002000504b87984 */ /* 0x002e5c0008000c00 */
[----:B0-----:R-:W0:-:S15]  /*3240*/  DMMA.8x8x4 R132, R204, R156, R132 ;  /* 0x0000009ccc84723f */ /* 0x001e1e0000000084 */
[----:B------:R-:W-:-:S01]  /*3250*/  NOP ;  /* 0x0000000000007918 */ /* 0x000fc20000000000 */
[----:B------:R-:W5:-:S15]  /*3260*/  DMMA.8x8x4 R128, R202, R156, R128 ;  /* 0x0000009cca80723f */ /* 0x000f5e0000000080 */
[----:B------:R-:W-:-:S01]  /*3270*/  NOP ;  /* 0x0000000000007918 */ /* 0x000fc20000000000 */
[----:B0-----:R-:W1:-:S15]  /*3280*/  DMMA.8x8x4 R132, R200, R158, R132 ;  /* 0x0000009ec884723f */ /* 0x001e5e0000000084 */
[----:B------:R-:W-:-:S01]  /*3290*/  NOP ;  /* 0x0000000000007918 */ /* 0x000fc20000000000 */
[----:B-----5:R-:W0:-:S15]  /*32a0*/  DMMA.8x8x4 R128, R198, R158, R128 ;  /* 0x0000009ec680723f */ /* 0x020e1e0000000080 */
[----:B------:R-:W-:-:S01]  /*32b0*/  NOP ;  /* 0x0000000000007918 */ /* 0x000fc20000000000 */
[----:B-1----:R1:W5:Y:S02]  /*32c0*/  DMMA.8x8x4 R156, R196, R184, R132 ;  /* 0x000000b8c49c723f */ /* 0x0023640000000084 */
        /* <DEDUP_REMOVED lines=47> */
[----:B0-----:R-:W0:-:S15]  /*35c0*/  DMMA.8x8x4 R156, R42, R128, R156 ;  /* 0x000000802a9c723f */ /* 0x001e1e000000009c */
[----:B------:R-:W-:-:S01]  /*35d0*/  NOP ;  /* 0x0000000000007918 */ /* 0x000fc20000000000 */
[----:B-1----:R-:W1:-:S15]  /*35e0*/  DMMA.8x8x4 R184, R44, R128, R184 ;  /* 0x000000802cb8723f */ /* 0x002e5e00000000b8 */
[----:B------:R-:W-:-:S01]  /*35f0*/  NOP ;  /* 0x0000000000007918 */ /* 0x000fc20000000000 */
[----:B0-----:R0:W0:-:S15]  /*3600*/  DMMA.8x8x4 R132, R46, R130, R156 ;  /* 0x000000822e84723f */ /* 0x00101e000000009c */
[----:B------:R-:W-:-:S01]  /*3610*/  NOP ;  /* 0x0000000000007918 */ /* 0x000fc20000000000 */
[----:B-1----:R1:W0:Y:S01]  /*3620*/  DMMA.8x8x4 R128, R48, R130, R184 ;  /* 0x000000823080723f */ /* 0x00222200000000b8 */
[----:B------:R-:W-:Y:S06]  /*3630*/  BAR.SYNC.DEFER_BLOCKING 0x0 ;  /* 0x0000000000007b1d */ /* 0x000fec0000010000 */
[----:B-1----:R-:W-:Y:S05]  /*3640*/  BRA.U UP0, `(.L_x_9) ;  /* 0xffffffd900507547 */ /* 0x002fea000b83ffff */
[----:B--2-4-:R-:W1:Y:S01]  /*3650*/  LDC.64 R4, c[0x0][0x390] ;  /* 0x0000e400ff047b82 */ /* 0x014e620000000a00 */
[----:B------:R-:W-:-:S05]  /*3660*/  IMAD.SHL.U32 R0, R2, 0x20, RZ ;  /* 0x0000002002007824 */ /* 0x000fca00078e00ff */
[----:B------:R-:W-:-:S04]  /*3670*/  LOP3.LUT R0, R0, 0x7c00, RZ, 0xc0, !PT ;  /* 0x00007c0000007812 */ /* 0x000fc800078ec0ff */
[----:B------:R-:W-:Y:S02]  /*3680*/  LOP3.LUT R7, R0, 0x1c0, R3, 0xf8, !PT ;  /* 0x000001c000077812 */ /* 0x000fe400078ef803 */
[----:B------:R-:W-:Y:S02]  /*3690*/  LOP3.LUT R3, R2, 0x3, RZ, 0xc0, !PT ;  /* 0x0000000302037812 */ /* 0x000fe400078ec0ff */
[----:B------:R-:W-:-:S05]  /*36a0*/  LOP3.LUT R2, R7, 0x3, R2, 0xf8, !PT ;  /* 0x0000000307027812 */ /* 0x000fca00078ef802 */
[----:B------:R-:W-:-:S04]  /*36b0*/  IMAD.IADD R3, R3, 0x1, R2 ;  /* 0x0000000103037824 */ /* 0x000fc800078e0202 */
[----:B-1----:R-:W-:-:S05]  /*36c0*/  IMAD.WIDE.U32 R2, R3, 0x8, R4 ;  /* 0x0000000803027825 */ /* 0x002fca00078e0004 */
[----:B------:R-:W-:Y:S04]  /*36d0*/  STG.E.64 desc[UR8][R2.64], R172 ;  /* 0x000000ac02007986 */ /* 0x000fe8000c101b08 */
        /* <DEDUP_REMOVED lines=13> */
[----:B---3--:R-:W-:Y:S04]  /*37b0*/  STG.E.64 desc[UR8][R2.64+0x10c0], R152 ;  /* 0x0010c09802007986 */ /* 0x008fe8000c101b08 */
        /* <DEDUP_REMOVED lines=9> */
[----:B0-----:R-:W-:Y:S04]  /*3850*/  STG.E.64 desc[UR8][R2.64+0x180], R132 ;  /* 0x0001808402007986 */ /* 0x001fe8000c101b08 */
[----:B------:R-:W-:Y:S04]  /*3860*/  STG.E.64 desc[UR8][R2.64+0x188], R134 ;  /* 0x0001888602007986 */ /* 0x000fe8000c101b08 */
[----:B------:R-:W-:Y:S04]  /*3870*/  STG.E.64 desc[UR8][R2.64+0x1180], R128 ;  /* 0x0011808002007986 */ /* 0x000fe8000c101b08 */
[----:B------:R-:W-:Y:S04]  /*3880*/  STG.E.64 desc[UR8][R2.64+0x1188], R130 ;  /* 0x0011888202007986 */ /* 0x000fe8000c101b08 */
[----:B------:R-:W-:Y:S04]  /*3890*/  STG.E.64 desc[UR8][R2.64+0x1c0], R124 ;  /* 0x0001c07c02007986 */ /* 0x000fe8000c101b08 */
[----:B------:R-:W-:Y:S04]  /*38a0*/  STG.E.64 desc[UR8][R2.64+0x1c8], R126 ;  /* 0x0001c87e02007986 */ /* 0x000fe8000c101b08 */
[----:B------:R-:W-:Y:S04]  /*38b0*/  STG.E.64 desc[UR8][R2.64+0x11c0], R120 ;  /* 0x0011c07802007986 */ /* 0x000fe8000c101b08 */
[----:B------:R-:W-:Y:S01]  /*38c0*/  STG.E.64 desc[UR8][R2.64+0x11c8], R122 ;  /* 0x0011c87a02007986 */ /* 0x000fe2000c101b08 */
[----:B------:R-:W-:Y:S05]  /*38d0*/  EXIT ;  /* 0x000000000000794d */ /* 0x000fea0003800000 */
.L_x_10:
[----:B------:R-:W-:-:S00]  /*38e0*/  BRA `(.L_x_10) ;  /* 0xfffffffc00fc7947 */ /* 0x000fc0000383ffff */
[----:B------:R-:W-:-:S00]  /*38f0*/  NOP ;  /* 0x0000000000007918 */ /* 0x000fc00000000000 */
        /* <DEDUP_REMOVED lines=8> */
.L_x_11:


//--------------------- .nv.shared._Z24block_gemm_1d_double_mmaPKdS0_Pddd --------------------------
	.section	.nv.shared._Z24block_gemm_1d_double_mmaPKdS0_Pddd,"aw",@nobits
	.sectionflags	@""
	.align	16
	.zero		1024


//--------------------- .nv.shared.reserved.0     --------------------------
	.section	.nv.shared.reserved.0,"aw",@nobits
	.weak		__nv_reservedSMEM_offset_0_alias
	.size		__nv_reservedSMEM_offset_0_alias, 0, 64
	.other		__nv_reservedSMEM_offset_0_alias,@"STO_CUDA_RESERVED_SHARED STV_DEFAULT"
__nv_reservedSMEM_offset_0_alias:
	.zero		0
	.zero		64


//--------------------- .nv.constant0._Z24block_gemm_1d_double_mmaPKdS0_Pddd --------------------------
	.section	.nv.constant0._Z24block_gemm_1d_double_mmaPKdS0_Pddd,"a",@progbits
	.sectionflags	@""
	.align	4
.nv.constant0._Z24block_gemm_1d_double_mmaPKdS0_Pddd:
	.zero		936


//--------------------- SYMBOLS --------------------------

	.type		.nv.reservedSmem.offset0,@object
	.size		.nv.reservedSmem.offset0,0x4
	.type		.nv.reservedSmem.cap,@object
	.size		.nv.reservedSmem.cap,0x4
